	.headerflags	@"EF_CUDA_TEXMODE_UNIFIED EF_CUDA_64BIT_ADDRESS EF_CUDA_ACCELERATORS EF_CUDA_SM90 EF_CUDA_VIRTUAL_SM(EF_CUDA_SM90)"
	.elftype	@"ET_EXEC"


//--------------------- .nv.info                  --------------------------
	.section	.nv.info,"",@"SHT_CUDA_INFO"
	.align	4


	//----- nvinfo : EIATTR_REGCOUNT
	.align		4
        /*0000*/ 	.byte	0x04, 0x2f
        /*0002*/ 	.short	(.L_3 - .L_2)
	.align		4
.L_2:
        /*0004*/ 	.word	index@(triton_poi_fused_cat_30)
        /*0008*/ 	.word	0x00000048


	//----- nvinfo : EIATTR_MIN_STACK_SIZE
	.align		4
.L_3:
        /*000c*/ 	.byte	0x04, 0x12
        /*000e*/ 	.short	(.L_5 - .L_4)
	.align		4
.L_4:
        /*0010*/ 	.word	index@(triton_poi_fused_cat_30)
        /*0014*/ 	.word	0x00000008


	//----- nvinfo : EIATTR_FRAME_SIZE
	.align		4
.L_5:
        /*0018*/ 	.byte	0x04, 0x11
        /*001a*/ 	.short	(.L_7 - .L_6)
	.align		4
.L_6:
        /*001c*/ 	.word	index@(triton_poi_fused_cat_30)
        /*0020*/ 	.word	0x00000008


	//----- nvinfo : EIATTR_MIN_STACK_SIZE
	.align		4
.L_7:
        /*0024*/ 	.byte	0x04, 0x12
        /*0026*/ 	.short	(.L_9 - .L_8)
	.align		4
.L_8:
        /*0028*/ 	.word	index@(triton_poi_fused_cat_30)
        /*002c*/ 	.word	0x00000008
.L_9:


//--------------------- .nv.info.triton_poi_fused_cat_30 --------------------------
	.section	.nv.info.triton_poi_fused_cat_30,"",@"SHT_CUDA_INFO"
	.sectionflags	@""
	.align	4


	//----- nvinfo : EIATTR_CUDA_API_VERSION
	.align		4
        /*0000*/ 	.byte	0x04, 0x37
        /*0002*/ 	.short	(.L_11 - .L_10)
.L_10:
        /*0004*/ 	.word	0x0000007c


	//----- nvinfo : EIATTR_KPARAM_INFO
	.align		4
.L_11:
        /*0008*/ 	.byte	0x04, 0x17
        /*000a*/ 	.short	(.L_13 - .L_12)
.L_12:
        /*000c*/ 	.word	0x00000000
        /*0010*/ 	.short	0x0015
        /*0012*/ 	.short	0x00a8
        /*0014*/ 	.byte	0x00, 0xf0, 0x11, 0x00


	//----- nvinfo : EIATTR_KPARAM_INFO
	.align		4
.L_13:
        /*0018*/ 	.byte	0x04, 0x17
        /*001a*/ 	.short	(.L_15 - .L_14)
.L_14:
        /*001c*/ 	.word	0x00000000
        /*0020*/ 	.short	0x0014
        /*0022*/ 	.short	0x00a0
        /*0024*/ 	.byte	0x00, 0xf4, 0x21, 0x00


	//----- nvinfo : EIATTR_KPARAM_INFO
	.align		4
.L_15:
        /*0028*/ 	.byte	0x04, 0x17
        /*002a*/ 	.short	(.L_17 - .L_16)
.L_16:
        /*002c*/ 	.word	0x00000000
        /*0030*/ 	.short	0x0013
        /*0032*/ 	.short	0x0098
        /*0034*/ 	.byte	0x00, 0xf4, 0x21, 0x00


	//----- nvinfo : EIATTR_KPARAM_INFO
	.align		4
.L_17:
        /*0038*/ 	.byte	0x04, 0x17
        /*003a*/ 	.short	(.L_19 - .L_18)
.L_18:
        /*003c*/ 	.word	0x00000000
        /*0040*/ 	.short	0x0012
        /*0042*/ 	.short	0x0090
        /*0044*/ 	.byte	0x00, 0xf4, 0x21, 0x00


	//----- nvinfo : EIATTR_KPARAM_INFO
	.align		4
.L_19:
        /*0048*/ 	.byte	0x04, 0x17
        /*004a*/ 	.short	(.L_21 - .L_20)
.L_20:
        /*004c*/ 	.word	0x00000000
        /*0050*/ 	.short	0x0011
        /*0052*/ 	.short	0x0088
        /*0054*/ 	.byte	0x00, 0xf4, 0x21, 0x00


	//----- nvinfo : EIATTR_KPARAM_INFO
	.align		4
.L_21:
        /*0058*/ 	.byte	0x04, 0x17
        /*005a*/ 	.short	(.L_23 - .L_22)
.L_22:
        /*005c*/ 	.word	0x00000000
        /*0060*/ 	.short	0x0010
        /*0062*/ 	.short	0x0080
        /*0064*/ 	.byte	0x00, 0xf4, 0x21, 0x00


	//----- nvinfo : EIATTR_KPARAM_INFO
	.align		4
.L_23:
        /*0068*/ 	.byte	0x04, 0x17
        /*006a*/ 	.short	(.L_25 - .L_24)
.L_24:
        /*006c*/ 	.word	0x00000000
        /*0070*/ 	.short	0x000f
        /*0072*/ 	.short	0x0078
        /*0074*/ 	.byte	0x00, 0xf4, 0x21, 0x00


	//----- nvinfo : EIATTR_KPARAM_INFO
	.align		4
.L_25:
        /*0078*/ 	.byte	0x04, 0x17
        /*007a*/ 	.short	(.L_27 - .L_26)
.L_26:
        /*007c*/ 	.word	0x00000000
        /*0080*/ 	.short	0x000e
        /*0082*/ 	.short	0x0070
        /*0084*/ 	.byte	0x00, 0xf4, 0x21, 0x00


	//----- nvinfo : EIATTR_KPARAM_INFO
	.align		4
.L_27:
        /*0088*/ 	.byte	0x04, 0x17
        /*008a*/ 	.short	(.L_29 - .L_28)
.L_28:
        /*008c*/ 	.word	0x00000000
        /*0090*/ 	.short	0x000d
        /*0092*/ 	.short	0x0068
        /*0094*/ 	.byte	0x00, 0xf4, 0x21, 0x00


	//----- nvinfo : EIATTR_KPARAM_INFO
	.align		4
.L_29:
        /*0098*/ 	.byte	0x04, 0x17
        /*009a*/ 	.short	(.L_31 - .L_30)
.L_30:
        /*009c*/ 	.word	0x00000000
        /*00a0*/ 	.short	0x000c
        /*00a2*/ 	.short	0x0060
        /*00a4*/ 	.byte	0x00, 0xf4, 0x21, 0x00


	//----- nvinfo : EIATTR_KPARAM_INFO
	.align		4
.L_31:
        /*00a8*/ 	.byte	0x04, 0x17
        /*00aa*/ 	.short	(.L_33 - .L_32)
.L_32:
        /*00ac*/ 	.word	0x00000000
        /*00b0*/ 	.short	0x000b
        /*00b2*/ 	.short	0x0058
        /*00b4*/ 	.byte	0x00, 0xf4, 0x21, 0x00


	//----- nvinfo : EIATTR_KPARAM_INFO
	.align		4
.L_33:
        /*00b8*/ 	.byte	0x04, 0x17
        /*00ba*/ 	.short	(.L_35 - .L_34)
.L_34:
        /*00bc*/ 	.word	0x00000000
        /*00c0*/ 	.short	0x000a
        /*00c2*/ 	.short	0x0050
        /*00c4*/ 	.byte	0x00, 0xf4, 0x21, 0x00


	//----- nvinfo : EIATTR_KPARAM_INFO
	.align		4
.L_35:
        /*00c8*/ 	.byte	0x04, 0x17
        /*00ca*/ 	.short	(.L_37 - .L_36)
.L_36:
        /*00cc*/ 	.word	0x00000000
        /*00d0*/ 	.short	0x0009
        /*00d2*/ 	.short	0x0048
        /*00d4*/ 	.byte	0x00, 0xf4, 0x21, 0x00


	//----- nvinfo : EIATTR_KPARAM_INFO
	.align		4
.L_37:
        /*00d8*/ 	.byte	0x04, 0x17
        /*00da*/ 	.short	(.L_39 - .L_38)
.L_38:
        /*00dc*/ 	.word	0x00000000
        /*00e0*/ 	.short	0x0008
        /*00e2*/ 	.short	0x0040
        /*00e4*/ 	.byte	0x00, 0xf4, 0x21, 0x00


	//----- nvinfo : EIATTR_KPARAM_INFO
	.align		4
.L_39:
        /*00e8*/ 	.byte	0x04, 0x17
        /*00ea*/ 	.short	(.L_41 - .L_40)
.L_40:
        /*00ec*/ 	.word	0x00000000
        /*00f0*/ 	.short	0x0007
        /*00f2*/ 	.short	0x0038
        /*00f4*/ 	.byte	0x00, 0xf4, 0x21, 0x00


	//----- nvinfo : EIATTR_KPARAM_INFO
	.align		4
.L_41:
        /*00f8*/ 	.byte	0x04, 0x17
        /*00fa*/ 	.short	(.L_43 - .L_42)
.L_42:
        /*00fc*/ 	.word	0x00000000
        /*0100*/ 	.short	0x0006
        /*0102*/ 	.short	0x0030
        /*0104*/ 	.byte	0x00, 0xf4, 0x21, 0x00


	//----- nvinfo : EIATTR_KPARAM_INFO
	.align		4
.L_43:
        /*0108*/ 	.byte	0x04, 0x17
        /*010a*/ 	.short	(.L_45 - .L_44)
.L_44:
        /*010c*/ 	.word	0x00000000
        /*0110*/ 	.short	0x0005
        /*0112*/ 	.short	0x0028
        /*0114*/ 	.byte	0x00, 0xf4, 0x21, 0x00


	//----- nvinfo : EIATTR_KPARAM_INFO
	.align		4
.L_45:
        /*0118*/ 	.byte	0x04, 0x17
        /*011a*/ 	.short	(.L_47 - .L_46)
.L_46:
        /*011c*/ 	.word	0x00000000
        /*0120*/ 	.short	0x0004
        /*0122*/ 	.short	0x0020
        /*0124*/ 	.byte	0x00, 0xf4, 0x21, 0x00


	//----- nvinfo : EIATTR_KPARAM_INFO
	.align		4
.L_47:
        /*0128*/ 	.byte	0x04, 0x17
        /*012a*/ 	.short	(.L_49 - .L_48)
.L_48:
        /*012c*/ 	.word	0x00000000
        /*0130*/ 	.short	0x0003
        /*0132*/ 	.short	0x0018
        /*0134*/ 	.byte	0x00, 0xf4, 0x21, 0x00


	//----- nvinfo : EIATTR_KPARAM_INFO
	.align		4
.L_49:
        /*0138*/ 	.byte	0x04, 0x17
        /*013a*/ 	.short	(.L_51 - .L_50)
.L_50:
        /*013c*/ 	.word	0x00000000
        /*0140*/ 	.short	0x0002
        /*0142*/ 	.short	0x0010
        /*0144*/ 	.byte	0x00, 0xf4, 0x21, 0x00


	//----- nvinfo : EIATTR_KPARAM_INFO
	.align		4
.L_51:
        /*0148*/ 	.byte	0x04, 0x17
        /*014a*/ 	.short	(.L_53 - .L_52)
.L_52:
        /*014c*/ 	.word	0x00000000
        /*0150*/ 	.short	0x0001
        /*0152*/ 	.short	0x0008
        /*0154*/ 	.byte	0x00, 0xf4, 0x21, 0x00


	//----- nvinfo : EIATTR_KPARAM_INFO
	.align		4
.L_53:
        /*0158*/ 	.byte	0x04, 0x17
        /*015a*/ 	.short	(.L_55 - .L_54)
.L_54:
        /*015c*/ 	.word	0x00000000
        /*0160*/ 	.short	0x0000
        /*0162*/ 	.short	0x0000
        /*0164*/ 	.byte	0x00, 0xf4, 0x21, 0x00


	//----- nvinfo : EIATTR_SPARSE_MMA_MASK
	.align		4
.L_55:
        /*0168*/ 	.byte	0x03, 0x50
        /*016a*/ 	.short	0x0000


	//----- nvinfo : EIATTR_MAXREG_COUNT
	.align		4
        /*016c*/ 	.byte	0x03, 0x1b
        /*016e*/ 	.short	0x00ff


	//----- nvinfo : EIATTR_EXIT_INSTR_OFFSETS
	.align		4
        /*0170*/ 	.byte	0x04, 0x1c
        /*0172*/ 	.short	(.L_57 - .L_56)


	//   ....[0]....
.L_56:
        /*0174*/ 	.word	0x00003ee0


	//   ....[1]....
        /*0178*/ 	.word	0x00003f00


	//----- nvinfo : EIATTR_REQNTID
	.align		4
.L_57:
        /*017c*/ 	.byte	0x04, 0x10
        /*017e*/ 	.short	(.L_59 - .L_58)
.L_58:
        /*0180*/ 	.word	0x00000080
        /*0184*/ 	.word	0x00000001
        /*0188*/ 	.word	0x00000001


	//----- nvinfo : EIATTR_CBANK_PARAM_SIZE
	.align		4
.L_59:
        /*018c*/ 	.byte	0x03, 0x19
        /*018e*/ 	.short	0x00ac


	//----- nvinfo : EIATTR_PARAM_CBANK
	.align		4
        /*0190*/ 	.byte	0x04, 0x0a
        /*0192*/ 	.short	(.L_61 - .L_60)
	.align		4
.L_60:
        /*0194*/ 	.word	index@(.nv.constant0.triton_poi_fused_cat_30)
        /*0198*/ 	.short	0x0210
        /*019a*/ 	.short	0x00ac


	//----- nvinfo : EIATTR_SW_WAR
	.align		4
.L_61:
        /*019c*/ 	.byte	0x04, 0x36
        /*019e*/ 	.short	(.L_63 - .L_62)
.L_62:
        /*01a0*/ 	.word	0x00000008
.L_63:


//--------------------- .nv.callgraph             --------------------------
	.section	.nv.callgraph,"",@"SHT_CUDA_CALLGRAPH"
	.align	4
	.sectionentsize	8
	.align		4
        /*0000*/ 	.word	0x00000000
	.align		4
        /*0004*/ 	.word	0xffffffff
	.align		4
        /*0008*/ 	.word	0x00000000
	.align		4
        /*000c*/ 	.word	0xfffffffe
	.align		4
        /*0010*/ 	.word	0x00000000
	.align		4
        /*0014*/ 	.word	0xfffffffd
	.align		4
        /*0018*/ 	.word	0x00000000
	.align		4
        /*001c*/ 	.word	0xfffffffc


//--------------------- .nv.constant4             --------------------------
	.section	.nv.constant4,"a",@progbits
	.align	8
	.align		8
.nv.constant4:
        /*0000*/ 	.dword	_$_str
	.align		8
        /*0008*/ 	.dword	_$_str_$_2


//--------------------- .text.triton_poi_fused_cat_30 --------------------------
	.section	.text.triton_poi_fused_cat_30,"ax",@progbits
	.align	128
        .global         triton_poi_fused_cat_30
        .type           triton_poi_fused_cat_30,@function
        .size           triton_poi_fused_cat_30,(.L_x_1 - triton_poi_fused_cat_30)
        .other          triton_poi_fused_cat_30,@"STO_CUDA_ENTRY STV_DEFAULT"
triton_poi_fused_cat_30:
.text.triton_poi_fused_cat_30:
[----:B------:R-:W0:Y:S01]  /*0000*/  LDC R1, c[0x0][0x28] ;  /* 0x00000a00ff017b82 */ /* 0x000e220000000800 */
[----:B------:R-:W1:Y:S07]  /*0010*/  S2R R0, SR_TID.X ;  /* 0x0000000000007919 */ /* 0x000e6e0000002100 */
[----:B------:R-:W2:Y:S01]  /*0020*/  LDC.64 R10, c[0x0][0x268] ;  /* 0x00009a00ff0a7b82 */ /* 0x000ea20000000a00 */
[----:B------:R-:W-:Y:S01]  /*0030*/  ULDC.64 UR6, c[0x0][0x260] ;  /* 0x0000980000067ab9 */ /* 0x000fe20000000a00 */
[----:B------:R-:W-:Y:S01]  /*0040*/  CS2R R16, SRZ ;  /* 0x0000000000107805 */ /* 0x000fe2000001ff00 */
[----:B------:R-:W3:Y:S01]  /*0050*/  S2R R7, SR_CTAID.X ;  /* 0x0000000000077919 */ /* 0x000ee20000002500 */
[----:B------:R-:W-:-:S02]  /*0060*/  CS2R R12, SRZ ;  /* 0x00000000000c7805 */ /* 0x000fc4000001ff00 */
[----:B------:R-:W-:Y:S02]  /*0070*/  CS2R R14, SRZ ;  /* 0x00000000000e7805 */ /* 0x000fe4000001ff00 */
[----:B------:R-:W-:Y:S01]  /*0080*/  CS2R R18, SRZ ;  /* 0x0000000000127805 */ /* 0x000fe2000001ff00 */
[----:B------:R-:W-:Y:S01]  /*0090*/  ULDC.64 UR4, c[0x0][0x208] ;  /* 0x0000820000047ab9 */ /* 0x000fe20000000a00 */
[----:B------:R-:W-:Y:S01]  /*00a0*/  ULDC.64 UR8, c[0x0][0x288] ;  /* 0x0000a20000087ab9 */ /* 0x000fe20000000a00 */
[----:B------:R-:W-:Y:S02]  /*00b0*/  CS2R R52, SRZ ;  /* 0x0000000000347805 */ /* 0x000fe4000001ff00 */
[----:B------:R-:W-:Y:S01]  /*00c0*/  CS2R R54, SRZ ;  /* 0x0000000000367805 */ /* 0x000fe2000001ff00 */
[----:B------:R-:W4:Y:S01]  /*00d0*/  LDC.64 R36, c[0x0][0x210] ;  /* 0x00008400ff247b82 */ /* 0x000f220000000a00 */
[----:B------:R-:W-:Y:S02]  /*00e0*/  CS2R R48, SRZ ;  /* 0x0000000000307805 */ /* 0x000fe4000001ff00 */
[----:B------:R-:W-:Y:S01]  /*00f0*/  CS2R R50, SRZ ;  /* 0x0000000000327805 */ /* 0x000fe2000001ff00 */
[----:B0-----:R-:W-:-:S04]  /*0100*/  VIADD R1, R1, 0xfffffff8 ;  /* 0xfffffff801017836 */ /* 0x001fc80000000000 */
[----:B------:R-:W0:Y:S01]  /*0110*/  LDC.64 R68, c[0x0][0x220] ;  /* 0x00008800ff447b82 */ /* 0x000e220000000a00 */
[----:B-1----:R-:W-:-:S05]  /*0120*/  IMAD.SHL.U32 R0, R0, 0x4, RZ ;  /* 0x0000000400007824 */ /* 0x002fca00078e00ff */
[----:B------:R-:W-:-:S05]  /*0130*/  LOP3.LUT R0, R0, 0x1fc, RZ, 0xc0, !PT ;  /* 0x000001fc00007812 */ /* 0x000fca00078ec0ff */
[----:B---3--:R-:W-:-:S04]  /*0140*/  IMAD R7, R7, 0x400, R0 ;  /* 0x0000040007077824 */ /* 0x008fc800078e0200 */
[----:B------:R-:W-:-:S05]  /*0150*/  IMAD.HI R0, R7, 0x66666667, RZ ;  /* 0x6666666707007827 */ /* 0x000fca00078e02ff */
[----:B------:R-:W-:Y:S01]  /*0160*/  SHF.R.U32.HI R3, RZ, 0x1f, R0 ;  /* 0x0000001fff037819 */ /* 0x000fe20000011600 */
[----:B------:R-:W-:-:S03]  /*0170*/  VIADD R42, R7, 0x200 ;  /* 0x00000200072a7836 */ /* 0x000fc60000000000 */
[----:B------:R-:W-:Y:S01]  /*0180*/  LEA.HI.SX32 R0, R0, R3, 0x19 ;  /* 0x0000000300007211 */ /* 0x000fe200078fcaff */
[----:B------:R-:W-:-:S04]  /*0190*/  IMAD.HI R4, R42, 0x66666667, RZ ;  /* 0x666666672a047827 */ /* 0x000fc800078e02ff */
[C---:B------:R-:W-:Y:S01]  /*01a0*/  IMAD R8, R0.reuse, -0x140, R7 ;  /* 0xfffffec000087824 */ /* 0x040fe200078e0207 */
[----:B------:R-:W-:Y:S01]  /*01b0*/  SHF.R.U32.HI R5, RZ, 0x1f, R4 ;  /* 0x0000001fff057819 */ /* 0x000fe20000011604 */
[----:B------:R-:W-:Y:S02]  /*01c0*/  IMAD R9, R0, 0x60, RZ ;  /* 0x0000006000097824 */ /* 0x000fe400078e02ff */
[----:B------:R-:W-:Y:S01]  /*01d0*/  VIADD R39, R8, 0xffffff60 ;  /* 0xffffff6008277836 */ /* 0x000fe20000000000 */
[----:B------:R-:W-:Y:S02]  /*01e0*/  SHF.R.S32.HI R26, RZ, 0x1f, R8 ;  /* 0x0000001fff1a7819 */ /* 0x000fe40000011408 */
[----:B------:R-:W-:Y:S02]  /*01f0*/  IADD3 R2, P0, R8, R9, RZ ;  /* 0x0000000908027210 */ /* 0x000fe40007f1e0ff */
[----:B------:R-:W-:Y:S02]  /*0200*/  ISETP.GE.U32.AND P1, PT, R39, 0x60, PT ;  /* 0x000000602700780c */ /* 0x000fe40003f26070 */
[----:B------:R-:W-:Y:S01]  /*0210*/  LEA.HI.SX32 R24, R4, R5, 0x19 ;  /* 0x0000000504187211 */ /* 0x000fe200078fcaff */
[----:B------:R-:W-:Y:S01]  /*0220*/  IMAD.IADD R41, R8, 0x1, R9 ;  /* 0x0000000108297824 */ /* 0x000fe200078e0209 */
[----:B------:R-:W-:Y:S01]  /*0230*/  ISETP.LT.AND P5, PT, R7, 0x34d00, !P1 ;  /* 0x00034d000700780c */ /* 0x000fe20004fa1270 */
[----:B------:R-:W1:Y:S01]  /*0240*/  LDC.64 R4, c[0x0][0x290] ;  /* 0x0000a400ff047b82 */ /* 0x000e620000000a00 */
[----:B------:R-:W-:Y:S01]  /*0250*/  LEA.HI.X.SX32 R3, R9, R26, 0x1, P0 ;  /* 0x0000001a09037211 */ /* 0x000fe200000f0eff */
[----:B------:R-:W-:Y:S01]  /*0260*/  IMAD R6, R24, -0x140, R42 ;  /* 0xfffffec018067824 */ /* 0x000fe200078e022a */
[----:B------:R-:W-:Y:S01]  /*0270*/  LEA R20, P0, R2, UR6, 0x2 ;  /* 0x0000000602147c11 */ /* 0x000fe2000f8010ff */
[----:B------:R-:W-:Y:S01]  /*0280*/  IMAD.SHL.U32 R23, R24, 0x40, RZ ;  /* 0x0000004018177824 */ /* 0x000fe200078e00ff */
[----:B------:R-:W-:-:S02]  /*0290*/  CS2R R56, SRZ ;  /* 0x0000000000387805 */ /* 0x000fc4000001ff00 */
[----:B------:R-:W-:Y:S02]  /*02a0*/  CS2R R58, SRZ ;  /* 0x00000000003a7805 */ /* 0x000fe4000001ff00 */
[----:B------:R-:W-:Y:S01]  /*02b0*/  LEA.HI.X R21, R2, UR7, R3, 0x2, P0 ;  /* 0x0000000702157c11 */ /* 0x000fe200080f1403 */
[----:B--2---:R-:W-:Y:S01]  /*02c0*/  IMAD.WIDE R2, R8, 0x4, R10 ;  /* 0x0000000408027825 */ /* 0x004fe200078e020a */
[----:B------:R-:W-:Y:S02]  /*02d0*/  SHF.R.S32.HI R28, RZ, 0x1f, R6 ;  /* 0x0000001fff1c7819 */ /* 0x000fe40000011406 */
[----:B------:R-:W-:Y:S02]  /*02e0*/  CS2R R34, SRZ ;  /* 0x0000000000227805 */ /* 0x000fe4000001ff00 */
[----:B------:R-:W-:Y:S01]  /*02f0*/  IADD3 R62, P0, R6, R23, RZ ;  /* 0x00000017063e7210 */ /* 0x000fe20007f1e0ff */
[----:B------:R2:W3:Y:S01]  /*0300*/  @P5 LDG.E.EL.128 R16, desc[UR4][R20.64+-0x280] ;  /* 0xfffd800414105981 */ /* 0x0004e2000c2e1d00 */
[----:B------:R-:W-:-:S02]  /*0310*/  ISETP.GT.AND P1, PT, R6, 0xff, PT ;  /* 0x000000ff0600780c */ /* 0x000fc40003f24270 */
[----:B------:R-:W-:Y:S01]  /*0320*/  LEA.HI.X.SX32 R61, R23, R28, 0x1, P0 ;  /* 0x0000001c173d7211 */ /* 0x000fe200000f0eff */
[----:B------:R1:W5:Y:S01]  /*0330*/  @P5 LDG.E.EL.128 R12, desc[UR4][R2.64+-0x280] ;  /* 0xfffd8004020c5981 */ /* 0x000362000c2e1d00 */
[----:B------:R-:W-:Y:S02]  /*0340*/  ISETP.LT.AND P4, PT, R42, 0x34d00, P1 ;  /* 0x00034d002a00780c */ /* 0x000fe40000f81270 */
[C---:B------:R-:W-:Y:S01]  /*0350*/  SHF.L.U64.HI R61, R62.reuse, 0x2, R61 ;  /* 0x000000023e3d7819 */ /* 0x040fe2000001023d */
[----:B------:R-:W-:Y:S01]  /*0360*/  IMAD.SHL.U32 R62, R62, 0x4, RZ ;  /* 0x000000043e3e7824 */ /* 0x000fe200078e00ff */
[----:B------:R0:W-:Y:S04]  /*0370*/  STL [R1], R39 ;  /* 0x0000002701007387 */ /* 0x0001e80000100800 */
[----:B------:R-:W-:-:S04]  /*0380*/  IADD3 R22, P0, R62, UR8, RZ ;  /* 0x000000083e167c10 */ /* 0x000fc8000ff1e0ff */
[----:B------:R-:W-:-:S05]  /*0390*/  IADD3.X R23, R61, UR9, RZ, P0, !PT ;  /* 0x000000093d177c10 */ /* 0x000fca00087fe4ff */
[----:B------:R0:W5:Y:S01]  /*03a0*/  @P4 LDG.E.EL.128 R52, desc[UR4][R22.64+-0x400] ;  /* 0xfffc000416344981 */ /* 0x000162000c2e1d00 */
[----:B--2---:R-:W-:Y:S02]  /*03b0*/  IMAD.SHL.U32 R21, R0, 0x40, RZ ;  /* 0x0000004000157824 */ /* 0x004fe400078e00ff */
[----:B------:R-:W-:-:S03]  /*03c0*/  IMAD R27, R24, 0x60, RZ ;  /* 0x00000060181b7824 */ /* 0x000fc600078e02ff */
[----:B------:R-:W-:Y:S02]  /*03d0*/  IADD3 R60, P0, R8, R21, RZ ;  /* 0x00000015083c7210 */ /* 0x000fe40007f1e0ff */
[----:B------:R-:W-:Y:S02]  /*03e0*/  IADD3 R0, P1, R6, R27, RZ ;  /* 0x0000001b06007210 */ /* 0x000fe40007f3e0ff */
[----:B------:R-:W-:Y:S01]  /*03f0*/  LEA.HI.X.SX32 R29, R21, R26, 0x1, P0 ;  /* 0x0000001a151d7211 */ /* 0x000fe200000f0eff */
[----:B------:R-:W-:Y:S01]  /*0400*/  VIADD R63, R6, 0xffffff60 ;  /* 0xffffff60063f7836 */ /* 0x000fe20000000000 */
[----:B------:R-:W-:Y:S02]  /*0410*/  LEA.HI.X.SX32 R25, R27, R28, 0x1, P1 ;  /* 0x0000001c1b197211 */ /* 0x000fe400008f0eff */
[C---:B------:R-:W-:Y:S01]  /*0420*/  SHF.L.U64.HI R38, R60.reuse, 0x2, R29 ;  /* 0x000000023c267819 */ /* 0x040fe2000001021d */
[----:B------:R-:W-:Y:S01]  /*0430*/  IMAD.SHL.U32 R60, R60, 0x4, RZ ;  /* 0x000000043c3c7824 */ /* 0x000fe200078e00ff */
[----:B------:R-:W-:Y:S01]  /*0440*/  LEA R20, P1, R0, UR6, 0x2 ;  /* 0x0000000600147c11 */ /* 0x000fe2000f8210ff */
[----:B------:R-:W-:Y:S01]  /*0450*/  IMAD.WIDE R32, R6, 0x4, R10 ;  /* 0x0000000406207825 */ /* 0x000fe200078e020a */
[----:B------:R-:W-:Y:S01]  /*0460*/  ISETP.GE.U32.AND P2, PT, R63, 0x60, PT ;  /* 0x000000603f00780c */ /* 0x000fe20003f46070 */
[----:B------:R-:W2:Y:S01]  /*0470*/  LDC.64 R10, c[0x0][0x218] ;  /* 0x00008600ff0a7b82 */ /* 0x000ea20000000a00 */
[----:B------:R-:W-:Y:S01]  /*0480*/  LEA.HI.X R21, R0, UR7, R25, 0x2, P1 ;  /* 0x0000000700157c11 */ /* 0x000fe200088f1419 */
[----:B-1----:R-:W-:Y:S01]  /*0490*/  IMAD.WIDE R2, R6, 0x4, R4 ;  /* 0x0000000406027825 */ /* 0x002fe200078e0204 */
[----:B------:R-:W-:-:S03]  /*04a0*/  IADD3 R30, P1, R60, UR8, RZ ;  /* 0x000000083c1e7c10 */ /* 0x000fc6000ff3e0ff */
[----:B------:R-:W-:Y:S01]  /*04b0*/  IMAD.IADD R9, R6, 0x1, R27 ;  /* 0x0000000106097824 */ /* 0x000fe200078e021b */
[----:B------:R-:W-:Y:S02]  /*04c0*/  ISETP.LT.AND P0, PT, R42, 0x34d00, !P2 ;  /* 0x00034d002a00780c */ /* 0x000fe40005701270 */
[----:B------:R-:W-:Y:S02]  /*04d0*/  CS2R R24, SRZ ;  /* 0x0000000000187805 */ /* 0x000fe4000001ff00 */
[----:B------:R-:W-:Y:S01]  /*04e0*/  IADD3.X R31, R38, UR9, RZ, P1, !PT ;  /* 0x00000009261f7c10 */ /* 0x000fe20008ffe4ff */
[----:B------:R1:W5:Y:S01]  /*04f0*/  @P4 LDG.E.EL.128 R48, desc[UR4][R2.64+-0x400] ;  /* 0xfffc000402304981 */ /* 0x000362000c2e1d00 */
[C---:B------:R-:W-:Y:S02]  /*0500*/  ISETP.GT.AND P2, PT, R8.reuse, 0xff, PT ;  /* 0x000000ff0800780c */ /* 0x040fe40003f44270 */
[----:B0-----:R-:W-:Y:S02]  /*0510*/  CS2R R22, SRZ ;  /* 0x0000000000167805 */ /* 0x001fe4000001ff00 */
[----:B------:R-:W-:-:S02]  /*0520*/  ISETP.GE.AND P1, PT, R8, 0x60, PT ;  /* 0x000000600800780c */ /* 0x000fc40003f26270 */
[----:B------:R-:W-:Y:S02]  /*0530*/  CS2R R26, SRZ ;  /* 0x00000000001a7805 */ /* 0x000fe4000001ff00 */
[----:B------:R-:W-:Y:S01]  /*0540*/  ISETP.LT.AND P3, PT, R7, 0x34d00, P2 ;  /* 0x00034d000700780c */ /* 0x000fe20001761270 */
[----:B----4-:R-:W-:Y:S01]  /*0550*/  IMAD.WIDE R40, R41, 0x4, R36 ;  /* 0x0000000429287825 */ /* 0x010fe200078e0224 */
[----:B------:R-:W-:Y:S02]  /*0560*/  ISETP.LT.AND P1, PT, R7, 0x34d00, !P1 ;  /* 0x00034d000700780c */ /* 0x000fe40004f21270 */
[----:B------:R-:W-:Y:S01]  /*0570*/  CS2R R28, SRZ ;  /* 0x00000000001c7805 */ /* 0x000fe2000001ff00 */
[C---:B------:R-:W-:Y:S01]  /*0580*/  IMAD.WIDE R44, R8.reuse, 0x4, R4 ;  /* 0x00000004082c7825 */ /* 0x040fe200078e0204 */
[----:B------:R0:W4:Y:S01]  /*0590*/  @P0 LDG.E.EL.128 R24, desc[UR4][R20.64+-0x280] ;  /* 0xfffd800414180981 */ /* 0x000122000c2e1d00 */
[----:B-1----:R-:W-:Y:S01]  /*05a0*/  P2R R2, PR, RZ, 0x1 ;  /* 0x00000001ff027803 */ /* 0x002fe20000000000 */
[----:B------:R-:W-:Y:S01]  /*05b0*/  ULDC.64 UR6, c[0x0][0x238] ;  /* 0x00008e0000067ab9 */ /* 0x000fe20000000a00 */
[----:B0-----:R-:W-:Y:S01]  /*05c0*/  CS2R R20, SRZ ;  /* 0x0000000000147805 */ /* 0x001fe2000001ff00 */
[----:B--2---:R-:W-:-:S05]  /*05d0*/  IMAD.WIDE R4, R8, 0x4, R10 ;  /* 0x0000000408047825 */ /* 0x004fca00078e020a */
[----:B------:R0:W2:Y:S01]  /*05e0*/  @P1 LDG.E.EL.128 R20, desc[UR4][R40.64] ;  /* 0x0000000428141981 */ /* 0x0000a2000c2e1d00 */
[----:B------:R-:W-:Y:S01]  /*05f0*/  IMAD.WIDE R36, R9, 0x4, R36 ;  /* 0x0000000409247825 */ /* 0x000fe200078e0224 */
[----:B0-----:R-:W-:Y:S02]  /*0600*/  CS2R R40, SRZ ;  /* 0x0000000000287805 */ /* 0x001fe4000001ff00 */
[----:B---3--:R-:W-:Y:S02]  /*0610*/  SEL R19, R19, RZ, P5 ;  /* 0x000000ff13137207 */ /* 0x008fe40002800000 */
[----:B------:R-:W-:Y:S02]  /*0620*/  SEL R18, R18, RZ, P5 ;  /* 0x000000ff12127207 */ /* 0x000fe40002800000 */
[----:B-----5:R-:W-:Y:S02]  /*0630*/  SEL R66, R15, RZ, P5 ;  /* 0x000000ff0f427207 */ /* 0x020fe40002800000 */
[----:B------:R-:W-:-:S02]  /*0640*/  SEL R65, R14, RZ, P5 ;  /* 0x000000ff0e417207 */ /* 0x000fc40002800000 */
[----:B------:R-:W-:Y:S02]  /*0650*/  SEL R64, R13, RZ, P5 ;  /* 0x000000ff0d407207 */ /* 0x000fe40002800000 */
[----:B------:R-:W-:Y:S02]  /*0660*/  SEL R17, R17, RZ, P5 ;  /* 0x000000ff11117207 */ /* 0x000fe40002800000 */
[----:B------:R-:W-:Y:S02]  /*0670*/  CS2R R14, SRZ ;  /* 0x00000000000e7805 */ /* 0x000fe4000001ff00 */
[----:B------:R-:W-:Y:S02]  /*0680*/  SEL R46, R12, RZ, P5 ;  /* 0x000000ff0c2e7207 */ /* 0x000fe40002800000 */
[----:B------:R-:W-:Y:S02]  /*0690*/  CS2R R12, SRZ ;  /* 0x00000000000c7805 */ /* 0x000fe4000001ff00 */
[----:B------:R-:W-:Y:S01]  /*06a0*/  SEL R3, R16, RZ, P5 ;  /* 0x000000ff10037207 */ /* 0x000fe20002800000 */
[----:B------:R-:W-:Y:S01]  /*06b0*/  FADD R66, R19, -R66 ;  /* 0x8000004213427221 */ /* 0x000fe20000000000 */
[----:B------:R-:W-:Y:S01]  /*06c0*/  FADD R65, R18, -R65 ;  /* 0x8000004112417221 */ /* 0x000fe20000000000 */
[----:B------:R-:W-:Y:S01]  /*06d0*/  FADD R64, R17, -R64 ;  /* 0x8000004011407221 */ /* 0x000fe20000000000 */
[----:B------:R-:W-:-:S02]  /*06e0*/  CS2R R16, SRZ ;  /* 0x0000000000107805 */ /* 0x000fc4000001ff00 */
[----:B------:R-:W-:Y:S01]  /*06f0*/  CS2R R18, SRZ ;  /* 0x0000000000127805 */ /* 0x000fe2000001ff00 */
[----:B------:R-:W3:Y:S01]  /*0700*/  @P0 LDG.E.EL.128 R12, desc[UR4][R32.64+-0x280] ;  /* 0xfffd8004200c0981 */ /* 0x000ee2000c2e1d00 */
[----:B------:R-:W-:-:S04]  /*0710*/  ISETP.GE.AND P0, PT, R6, 0x60, PT ;  /* 0x000000600600780c */ /* 0x000fc80003f06270 */
[----:B------:R0:W5:Y:S01]  /*0720*/  @P3 LDG.E.EL.128 R16, desc[UR4][R30.64+-0x400] ;  /* 0xfffc00041e103981 */ /* 0x000162000c2e1d00 */
[----:B------:R-:W-:Y:S02]  /*0730*/  ISETP.LT.AND P2, PT, R42, 0x34d00, !P0 ;  /* 0x00034d002a00780c */ /* 0x000fe40004741270 */
[----:B------:R-:W-:Y:S02]  /*0740*/  CS2R R42, SRZ ;  /* 0x00000000002a7805 */ /* 0x000fe4000001ff00 */
[----:B------:R-:W-:Y:S01]  /*0750*/  SEL R9, R54, RZ, P4 ;  /* 0x000000ff36097207 */ /* 0x000fe20002000000 */
[----:B------:R-:W-:Y:S01]  /*0760*/  FADD R54, R3, -R46 ;  /* 0x8000002e03367221 */ /* 0x000fe20000000000 */
[----:B0-----:R-:W-:Y:S02]  /*0770*/  CS2R R30, SRZ ;  /* 0x00000000001e7805 */ /* 0x001fe4000001ff00 */
[----:B------:R0:W2:Y:S01]  /*0780*/  @P1 LDG.E.EL.128 R40, desc[UR4][R4.64] ;  /* 0x0000000404281981 */ /* 0x0000a2000c2e1d00 */
[----:B------:R-:W-:-:S03]  /*0790*/  CS2R R46, SRZ ;  /* 0x00000000002e7805 */ /* 0x000fc6000001ff00 */
[----:B------:R1:W2:Y:S01]  /*07a0*/  @P3 LDG.E.EL.128 R28, desc[UR4][R44.64+-0x400] ;  /* 0xfffc00042c1c3981 */ /* 0x0002a2000c2e1d00 */
[----:B0-----:R-:W-:Y:S01]  /*07b0*/  IMAD.WIDE R4, R6, 0x4, R10 ;  /* 0x0000000406047825 */ /* 0x001fe200078e020a */
[----:B-1----:R-:W-:-:S06]  /*07c0*/  CS2R R44, SRZ ;  /* 0x00000000002c7805 */ /* 0x002fcc000001ff00 */
[----:B------:R0:W2:Y:S02]  /*07d0*/  @P2 LDG.E.EL.128 R44, desc[UR4][R4.64] ;  /* 0x00000004042c2981 */ /* 0x0000a4000c2e1d00 */
[----:B0-----:R-:W-:-:S05]  /*07e0*/  IMAD.WIDE R4, R8, 0x4, R68 ;  /* 0x0000000408047825 */ /* 0x001fca00078e0244 */
[----:B------:R-:W2:Y:S01]  /*07f0*/  @P1 LDG.E.EL.128 R56, desc[UR4][R4.64] ;  /* 0x0000000404381981 */ /* 0x000ea2000c2e1d00 */
[----:B------:R-:W-:-:S06]  /*0800*/  CS2R R32, SRZ ;  /* 0x0000000000207805 */ /* 0x000fcc000001ff00 */
[----:B------:R0:W3:Y:S01]  /*0810*/  @P2 LDG.E.EL.128 R32, desc[UR4][R36.64] ;  /* 0x0000000424202981 */ /* 0x0000e2000c2e1d00 */
[----:B------:R-:W-:-:S05]  /*0820*/  SEL R50, R50, RZ, P4 ;  /* 0x000000ff32327207 */ /* 0x000fca0002000000 */
[----:B------:R-:W-:Y:S01]  /*0830*/  FADD R39, R9, -R50 ;  /* 0x8000003209277221 */ /* 0x000fe20000000000 */
[----:B------:R-:W-:Y:S02]  /*0840*/  SEL R50, R52, RZ, P4 ;  /* 0x000000ff34327207 */ /* 0x000fe40002000000 */
[----:B------:R-:W-:Y:S02]  /*0850*/  SEL R49, R49, RZ, P4 ;  /* 0x000000ff31317207 */ /* 0x000fe40002000000 */
[----:B------:R-:W-:Y:S02]  /*0860*/  SEL R10, R51, RZ, P4 ;  /* 0x000000ff330a7207 */ /* 0x000fe40002000000 */
[----:B------:R-:W-:-:S05]  /*0870*/  SEL R55, R55, RZ, P4 ;  /* 0x000000ff37377207 */ /* 0x000fca0002000000 */
[----:B------:R-:W-:Y:S01]  /*0880*/  FADD R67, R55, -R10 ;  /* 0x8000000a37437221 */ /* 0x000fe20000000000 */
[----:B-----5:R-:W-:Y:S02]  /*0890*/  SEL R18, R18, RZ, P3 ;  /* 0x000000ff12127207 */ /* 0x020fe40001800000 */
[----:B------:R-:W-:Y:S02]  /*08a0*/  SEL R16, R16, RZ, P3 ;  /* 0x000000ff10107207 */ /* 0x000fe40001800000 */
[----:B------:R-:W-:Y:S02]  /*08b0*/  SEL R17, R17, RZ, P3 ;  /* 0x000000ff11117207 */ /* 0x000fe40001800000 */
[----:B--2---:R-:W-:-:S05]  /*08c0*/  SEL R3, R56, RZ, P1 ;  /* 0x000000ff38037207 */ /* 0x004fca0000800000 */
[----:B------:R-:W-:-:S04]  /*08d0*/  FADD R3, R3, 0.0010000000474974513054 ;  /* 0x3a83126f03037421 */ /* 0x000fc80000000000 */
[----:B------:R1:W2:Y:S02]  /*08e0*/  MUFU.SQRT R4, R3 ;  /* 0x0000000300047308 */ /* 0x0002a40000002000 */
[----:B-1----:R-:W-:Y:S02]  /*08f0*/  SEL R3, R48, RZ, P4 ;  /* 0x000000ff30037207 */ /* 0x002fe40002000000 */
[----:B------:R-:W-:-:S03]  /*0900*/  SEL R48, R53, RZ, P4 ;  /* 0x000000ff35307207 */ /* 0x000fc60002000000 */
[----:B------:R-:W-:Y:S01]  /*0910*/  FADD R50, R50, -R3 ;  /* 0x8000000332327221 */ /* 0x000fe20000000000 */
[----:B------:R-:W-:Y:S01]  /*0920*/  SEL R3, R58, RZ, P1 ;  /* 0x000000ff3a037207 */ /* 0x000fe20000800000 */
[----:B------:R-:W-:Y:S01]  /*0930*/  FADD R48, R48, -R49 ;  /* 0x8000003130307221 */ /* 0x000fe20000000000 */
[----:B------:R-:W-:Y:S02]  /*0940*/  SEL R5, R57, RZ, P1 ;  /* 0x000000ff39057207 */ /* 0x000fe40000800000 */
[----:B------:R-:W-:Y:S01]  /*0950*/  SEL R49, R30, RZ, P3 ;  /* 0x000000ff1e317207 */ /* 0x000fe20001800000 */
[----:B------:R-:W-:Y:S01]  /*0960*/  FADD R3, R3, 0.0010000000474974513054 ;  /* 0x3a83126f03037421 */ /* 0x000fe20000000000 */
[----:B------:R-:W1:Y:S01]  /*0970*/  LDC.64 R56, c[0x0][0x298] ;  /* 0x0000a600ff387b82 */ /* 0x000e620000000a00 */
[----:B------:R-:W-:Y:S01]  /*0980*/  SEL R10, R59, RZ, P1 ;  /* 0x000000ff3b0a7207 */ /* 0x000fe20000800000 */
[----:B------:R-:W-:Y:S01]  /*0990*/  FADD R5, R5, 0.0010000000474974513054 ;  /* 0x3a83126f05057421 */ /* 0x000fe20000000000 */
[----:B------:R5:W-:Y:S01]  /*09a0*/  MUFU.SQRT R52, R3 ;  /* 0x0000000300347308 */ /* 0x000be20000002000 */
[----:B------:R-:W-:Y:S01]  /*09b0*/  FADD R49, R18, -R49 ;  /* 0x8000003112317221 */ /* 0x000fe20000000000 */
[----:B------:R-:W-:Y:S01]  /*09c0*/  SEL R18, R31, RZ, P3 ;  /* 0x000000ff1f127207 */ /* 0x000fe20001800000 */
[----:B------:R-:W-:Y:S01]  /*09d0*/  FADD R10, R10, 0.0010000000474974513054 ;  /* 0x3a83126f0a0a7421 */ /* 0x000fe20000000000 */
[----:B-----5:R-:W-:-:S04]  /*09e0*/  SEL R3, R19, RZ, P3 ;  /* 0x000000ff13037207 */ /* 0x020fc80001800000 */
[----:B0-----:R-:W0:Y:S01]  /*09f0*/  MUFU.SQRT R37, R5 ;  /* 0x0000000500257308 */ /* 0x001e220000002000 */
[----:B------:R-:W-:Y:S01]  /*0a00*/  SEL R11, R28, RZ, P3 ;  /* 0x000000ff1c0b7207 */ /* 0x000fe20001800000 */
[----:B------:R-:W-:Y:S01]  /*0a10*/  FADD R3, R3, -R18 ;  /* 0x8000001203037221 */ /* 0x000fe20000000000 */
[----:B------:R-:W-:Y:S02]  /*0a20*/  SEL R18, R29, RZ, P3 ;  /* 0x000000ff1d127207 */ /* 0x000fe40001800000 */
[----:B---3--:R-:W-:-:S03]  /*0a30*/  SEL R55, R33, RZ, P2 ;  /* 0x000000ff21377207 */ /* 0x008fc60001000000 */
[----:B------:R3:W5:Y:S01]  /*0a40*/  MUFU.SQRT R5, R10 ;  /* 0x0000000a00057308 */ /* 0x0007620000002000 */
[----:B------:R-:W-:Y:S01]  /*0a50*/  SEL R32, R32, RZ, P2 ;  /* 0x000000ff20207207 */ /* 0x000fe20001000000 */
[----:B------:R-:W-:Y:S01]  /*0a60*/  FADD R33, R17, -R18 ;  /* 0x8000001211217221 */ /* 0x000fe20000000000 */
[----:B------:R-:W-:Y:S02]  /*0a70*/  CS2R R18, SRZ ;  /* 0x0000000000127805 */ /* 0x000fe4000001ff00 */
[----:B------:R-:W-:Y:S02]  /*0a80*/  SEL R29, R44, RZ, P2 ;  /* 0x000000ff2c1d7207 */ /* 0x000fe40001000000 */
[----:B---3--:R-:W-:Y:S01]  /*0a90*/  SEL R10, R45, RZ, P2 ;  /* 0x000000ff2d0a7207 */ /* 0x008fe20001000000 */
[----:B------:R-:W-:Y:S01]  /*0aa0*/  FADD R45, R16, -R11 ;  /* 0x8000000b102d7221 */ /* 0x000fe20000000000 */
[----:B------:R-:W-:-:S03]  /*0ab0*/  CS2R R16, SRZ ;  /* 0x0000000000107805 */ /* 0x000fc6000001ff00 */
[----:B------:R-:W-:Y:S01]  /*0ac0*/  FADD R55, R55, -R10 ;  /* 0x8000000a37377221 */ /* 0x000fe20000000000 */
[----:B------:R-:W-:-:S04]  /*0ad0*/  IMAD.WIDE R10, R6, 0x4, R68 ;  /* 0x00000004060a7825 */ /* 0x000fc800078e0244 */
[----:B------:R-:W-:Y:S01]  /*0ae0*/  FADD R32, R32, -R29 ;  /* 0x8000001d20207221 */ /* 0x000fe20000000000 */
[----:B------:R-:W-:Y:S02]  /*0af0*/  CS2R R28, SRZ ;  /* 0x00000000001c7805 */ /* 0x000fe4000001ff00 */
[----:B------:R-:W-:Y:S01]  /*0b00*/  CS2R R30, SRZ ;  /* 0x00000000001e7805 */ /* 0x000fe2000001ff00 */
[----:B------:R1:W3:Y:S02]  /*0b10*/  @P2 LDG.E.EL.128 R16, desc[UR4][R10.64] ;  /* 0x000000040a102981 */ /* 0x0002e4000c2e1d00 */
[----:B-1----:R-:W-:-:S05]  /*0b20*/  IMAD.WIDE R10, R8, 0x4, R56 ;  /* 0x00000004080a7825 */ /* 0x002fca00078e0238 */
[----:B------:R-:W3:Y:S01]  /*0b30*/  @P3 LDG.E.EL.128 R28, desc[UR4][R10.64+-0x400] ;  /* 0xfffc00040a1c3981 */ /* 0x000ee2000c2e1d00 */
[C---:B--2---:R-:W-:Y:S02]  /*0b40*/  FSETP.GT.AND P0, PT, R4.reuse, 8.50705917302346158658e+37, PT ;  /* 0x7e8000000400780b */ /* 0x044fe40003f04000 */
[----:B------:R-:W-:Y:S01]  /*0b50*/  FSETP.GEU.AND P6, PT, R4, 1.175494350822287508e-38, PT ;  /* 0x008000000400780b */ /* 0x000fe20003fce000 */
[----:B------:R1:W-:Y:S02]  /*0b60*/  STL [R1+0x4], R62 ;  /* 0x0000043e01007387 */ /* 0x0003e40000100800 */
[----:B-1----:R-:W-:-:S08]  /*0b70*/  IMAD.MOV.U32 R62, RZ, RZ, 0x3e800000 ;  /* 0x3e800000ff3e7424 */ /* 0x002fd000078e00ff */
[----:B------:R-:W-:Y:S01]  /*0b80*/  @P0 FMUL R4, R4, 0.25 ;  /* 0x3e80000004040820 */ /* 0x000fe20000400000 */
[----:B------:R-:W-:-:S03]  /*0b90*/  FSEL R36, R62, 1, P0 ;  /* 0x3f8000003e247808 */ /* 0x000fc60000000000 */
[----:B------:R-:W-:Y:S02]  /*0ba0*/  @!P6 FMUL R4, R4, 16777216 ;  /* 0x4b8000000404e820 */ /* 0x000fe40000400000 */
[----:B------:R-:W-:Y:S01]  /*0bb0*/  @!P6 FMUL R36, R36, 16777216 ;  /* 0x4b8000002424e820 */ /* 0x000fe20000400000 */
[----:B0-----:R-:W-:Y:S02]  /*0bc0*/  FSETP.GT.AND P6, PT, R37, 8.50705917302346158658e+37, PT ;  /* 0x7e8000002500780b */ /* 0x001fe40003fc4000 */
[----:B------:R-:W-:Y:S02]  /*0bd0*/  P2R R0, PR, RZ, 0x20 ;  /* 0x00000020ff007803 */ /* 0x000fe40000000000 */
[----:B------:R-:W-:Y:S02]  /*0be0*/  SEL R20, R20, RZ, P1 ;  /* 0x000000ff14147207 */ /* 0x000fe40000800000 */
[----:B------:R-:W-:Y:S02]  /*0bf0*/  SEL R69, R40, RZ, P1 ;  /* 0x000000ff28457207 */ /* 0x000fe40000800000 */
[----:B------:R-:W-:-:S02]  /*0c00*/  FSETP.GT.AND P5, PT, R52, 8.50705917302346158658e+37, PT ;  /* 0x7e8000003400780b */ /* 0x000fc40003fa4000 */
[C---:B------:R-:W-:Y:S01]  /*0c10*/  FSETP.GEU.AND P0, PT, R37.reuse, 1.175494350822287508e-38, PT ;  /* 0x008000002500780b */ /* 0x040fe20003f0e000 */
[----:B------:R-:W-:Y:S01]  /*0c20*/  FADD R69, R20, -R69 ;  /* 0x8000004514457221 */ /* 0x000fe20000000000 */
[----:B------:R-:W-:Y:S01]  /*0c30*/  FSEL R51, R62, 1, P6 ;  /* 0x3f8000003e337808 */ /* 0x000fe20003000000 */
[----:B------:R-:W-:Y:S01]  /*0c40*/  @P6 FMUL R37, R37, 0.25 ;  /* 0x3e80000025256820 */ /* 0x000fe20000400000 */
[----:B------:R-:W-:Y:S02]  /*0c50*/  FSETP.GEU.AND P6, PT, R52, 1.175494350822287508e-38, PT ;  /* 0x008000003400780b */ /* 0x000fe40003fce000 */
[----:B------:R-:W-:-:S05]  /*0c60*/  FSEL R53, R62, 1, P5 ;  /* 0x3f8000003e357808 */ /* 0x000fca0002800000 */
[----:B------:R-:W-:Y:S02]  /*0c70*/  @P5 FMUL R52, R52, 0.25 ;  /* 0x3e80000034345820 */ /* 0x000fe40000400000 */
[----:B------:R-:W-:Y:S01]  /*0c80*/  @!P0 FMUL R37, R37, 16777216 ;  /* 0x4b80000025258820 */ /* 0x000fe20000400000 */
[----:B------:R-:W-:-:S03]  /*0c90*/  @!P0 FMUL R51, R51, 16777216 ;  /* 0x4b80000033338820 */ /* 0x000fc60000400000 */
[----:B------:R-:W-:Y:S01]  /*0ca0*/  @!P6 FMUL R52, R52, 16777216 ;  /* 0x4b8000003434e820 */ /* 0x000fe20000400000 */
[----:B------:R-:W-:Y:S01]  /*0cb0*/  @!P6 FMUL R53, R53, 16777216 ;  /* 0x4b8000003535e820 */ /* 0x000fe20000400000 */
[----:B-----5:R-:W-:Y:S01]  /*0cc0*/  FSETP.GT.AND P6, PT, R5, 8.50705917302346158658e+37, PT ;  /* 0x7e8000000500780b */ /* 0x020fe20003fc4000 */
[----:B------:R-:W-:Y:S01]  /*0cd0*/  IMAD.MOV.U32 R44, RZ, RZ, 0x3e800000 ;  /* 0x3e800000ff2c7424 */ /* 0x000fe200078e00ff */
[----:B------:R-:W-:Y:S02]  /*0ce0*/  SEL R21, R21, RZ, P1 ;  /* 0x000000ff15157207 */ /* 0x000fe40000800000 */
[----:B------:R-:W-:Y:S02]  /*0cf0*/  SEL R68, R41, RZ, P1 ;  /* 0x000000ff29447207 */ /* 0x000fe40000800000 */
[----:B------:R-:W-:Y:S02]  /*0d00*/  FSETP.GEU.AND P5, PT, R5, 1.175494350822287508e-38, PT ;  /* 0x008000000500780b */ /* 0x000fe40003fae000 */
[----:B------:R-:W-:Y:S01]  /*0d10*/  FSEL R9, R62, 1, P6 ;  /* 0x3f8000003e097808 */ /* 0x000fe20003000000 */
[----:B------:R-:W-:-:S04]  /*0d20*/  FADD R68, R21, -R68 ;  /* 0x8000004415447221 */ /* 0x000fc80000000000 */
[----:B------:R-:W-:Y:S01]  /*0d30*/  @P6 FMUL R5, R5, 0.25 ;  /* 0x3e80000005056820 */ /* 0x000fe20000400000 */
[----:B------:R-:W-:Y:S02]  /*0d40*/  SEL R23, R23, RZ, P1 ;  /* 0x000000ff17177207 */ /* 0x000fe40000800000 */
[----:B------:R-:W-:Y:S01]  /*0d50*/  SEL R58, R47, RZ, P2 ;  /* 0x000000ff2f3a7207 */ /* 0x000fe20001000000 */
[----:B------:R-:W-:Y:S01]  /*0d60*/  IMAD.MOV.U32 R47, RZ, RZ, R39 ;  /* 0x000000ffff2f7224 */ /* 0x000fe200078e0027 */
[----:B------:R-:W-:Y:S02]  /*0d70*/  SEL R35, R35, RZ, P2 ;  /* 0x000000ff23237207 */ /* 0x000fe40001000000 */
[----:B------:R-:W-:Y:S02]  /*0d80*/  SEL R34, R34, RZ, P2 ;  /* 0x000000ff22227207 */ /* 0x000fe40001000000 */
[----:B------:R-:W-:Y:S01]  /*0d90*/  SEL R59, R46, RZ, P2 ;  /* 0x000000ff2e3b7207 */ /* 0x000fe20001000000 */
[----:B------:R-:W-:Y:S01]  /*0da0*/  FADD R58, R35, -R58 ;  /* 0x8000003a233a7221 */ /* 0x000fe20000000000 */
[----:B------:R-:W-:-:S02]  /*0db0*/  SEL R22, R22, RZ, P1 ;  /* 0x000000ff16167207 */ /* 0x000fc40000800000 */
[----:B------:R-:W-:Y:S01]  /*0dc0*/  SEL R35, R42, RZ, P1 ;  /* 0x000000ff2a237207 */ /* 0x000fe20000800000 */
[----:B------:R-:W-:Y:S01]  /*0dd0*/  FADD R59, R34, -R59 ;  /* 0x8000003b223b7221 */ /* 0x000fe20000000000 */
[----:B------:R-:W-:Y:S01]  /*0de0*/  @!P5 FMUL R5, R5, 16777216 ;  /* 0x4b8000000505d820 */ /* 0x000fe20000400000 */
[----:B------:R-:W-:Y:S01]  /*0df0*/  @!P5 FMUL R9, R9, 16777216 ;  /* 0x4b8000000909d820 */ /* 0x000fe20000400000 */
[----:B------:R-:W0:Y:S02]  /*0e00*/  MUFU.RCP R52, R52 ;  /* 0x0000003400347308 */ /* 0x000e240000001000 */
[----:B0-----:R-:W-:Y:S01]  /*0e10*/  FMUL R53, R52, R53 ;  /* 0x0000003534357220 */ /* 0x001fe20000400000 */
[----:B---3--:R-:W-:-:S05]  /*0e20*/  SEL R28, R28, RZ, P3 ;  /* 0x000000ff1c1c7207 */ /* 0x008fca0001800000 */
[----:B------:R-:W-:-:S04]  /*0e30*/  FADD R28, R28, 0.0010000000474974513054 ;  /* 0x3a83126f1c1c7421 */ /* 0x000fc80000000000 */
[----:B------:R-:W0:Y:S01]  /*0e40*/  MUFU.SQRT R20, R28 ;  /* 0x0000001c00147308 */ /* 0x000e220000002000 */
[----:B------:R-:W-:Y:S02]  /*0e50*/  SEL R10, R29, RZ, P3 ;  /* 0x000000ff1d0a7207 */ /* 0x000fe40001800000 */
[C---:B0-----:R-:W-:Y:S02]  /*0e60*/  FSETP.GT.AND P0, PT, R20.reuse, 8.50705917302346158658e+37, PT ;  /* 0x7e8000001400780b */ /* 0x041fe40003f04000 */
[----:B------:R-:W-:Y:S02]  /*0e70*/  FSETP.GEU.AND P6, PT, R20, 1.175494350822287508e-38, PT ;  /* 0x008000001400780b */ /* 0x000fe40003fce000 */
[----:B------:R-:W-:Y:S01]  /*0e80*/  FSEL R21, R44, 1, P0 ;  /* 0x3f8000002c157808 */ /* 0x000fe20000000000 */
[----:B------:R-:W-:-:S08]  /*0e90*/  FADD R10, R10, 0.0010000000474974513054 ;  /* 0x3a83126f0a0a7421 */ /* 0x000fd00000000000 */
[----:B------:R-:W-:Y:S01]  /*0ea0*/  @P0 FMUL R20, R20, 0.25 ;  /* 0x3e80000014140820 */ /* 0x000fe20000400000 */
[----:B------:R-:W-:Y:S02]  /*0eb0*/  ISETP.NE.AND P0, PT, R2, RZ, PT ;  /* 0x000000ff0200720c */ /* 0x000fe40003f05270 */
[----:B------:R-:W-:Y:S02]  /*0ec0*/  SEL R2, R43, RZ, P1 ;  /* 0x000000ff2b027207 */ /* 0x000fe40000800000 */
[----:B------:R-:W-:Y:S01]  /*0ed0*/  SEL R11, R30, RZ, P3 ;  /* 0x000000ff1e0b7207 */ /* 0x000fe20001800000 */
[----:B------:R-:W-:Y:S01]  /*0ee0*/  @!P6 FMUL R20, R20, 16777216 ;  /* 0x4b8000001414e820 */ /* 0x000fe20000400000 */
[----:B------:R-:W-:Y:S01]  /*0ef0*/  @!P6 FMUL R21, R21, 16777216 ;  /* 0x4b8000001515e820 */ /* 0x000fe20000400000 */
[----:B------:R-:W-:Y:S01]  /*0f00*/  FADD R39, R23, -R2 ;  /* 0x8000000217277221 */ /* 0x000fe20000000000 */
[----:B------:R-:W-:Y:S01]  /*0f10*/  SEL R16, R16, RZ, P2 ;  /* 0x000000ff10107207 */ /* 0x000fe20001000000 */
[----:B------:R-:W0:Y:S01]  /*0f20*/  MUFU.SQRT R2, R10 ;  /* 0x0000000a00027308 */ /* 0x000e220000002000 */
[----:B------:R-:W-:Y:S01]  /*0f30*/  FADD R11, R11, 0.0010000000474974513054 ;  /* 0x3a83126f0b0b7421 */ /* 0x000fe20000000000 */
[----:B------:R-:W-:Y:S01]  /*0f40*/  SEL R17, R17, RZ, P2 ;  /* 0x000000ff11117207 */ /* 0x000fe20001000000 */
[----:B------:R-:W1:Y:S05]  /*0f50*/  LDC.64 R42, c[0x0][0x270] ;  /* 0x00009c00ff2a7b82 */ /* 0x000e6a0000000a00 */
[----:B------:R-:W2:Y:S01]  /*0f60*/  MUFU.SQRT R29, R11 ;  /* 0x0000000b001d7308 */ /* 0x000ea20000002000 */
[----:B0-----:R-:W-:Y:S01]  /*0f70*/  FSETP.GT.AND P6, PT, R2, 8.50705917302346158658e+37, PT ;  /* 0x7e8000000200780b */ /* 0x001fe20003fc4000 */
[----:B------:R-:W-:Y:S01]  /*0f80*/  FADD R16, R16, 0.0010000000474974513054 ;  /* 0x3a83126f10107421 */ /* 0x000fe20000000000 */
[----:B------:R-:W-:Y:S01]  /*0f90*/  P2R R28, PR, RZ, 0x2 ;  /* 0x00000002ff1c7803 */ /* 0x000fe20000000000 */
[----:B------:R-:W-:Y:S01]  /*0fa0*/  FADD R34, R17, 0.0010000000474974513054 ;  /* 0x3a83126f11227421 */ /* 0x000fe20000000000 */
[----:B------:R-:W-:-:S03]  /*0fb0*/  FSETP.GEU.AND P5, PT, R2, 1.175494350822287508e-38, PT ;  /* 0x008000000200780b */ /* 0x000fc60003fae000 */
[----:B------:R-:W0:Y:S01]  /*0fc0*/  MUFU.SQRT R11, R16 ;  /* 0x00000010000b7308 */ /* 0x000e220000002000 */
[----:B--2---:R-:W-:Y:S02]  /*0fd0*/  FSETP.GT.AND P1, PT, R29, 8.50705917302346158658e+37, PT ;  /* 0x7e8000001d00780b */ /* 0x004fe40003f24000 */
[----:B------:R-:W-:-:S03]  /*0fe0*/  FSEL R23, R44, 1, P6 ;  /* 0x3f8000002c177808 */ /* 0x000fc60003000000 */
[----:B------:R-:W-:Y:S01]  /*0ff0*/  @P6 FMUL R2, R2, 0.25 ;  /* 0x3e80000002026820 */ /* 0x000fe20000400000 */
[----:B------:R-:W-:Y:S01]  /*1000*/  FSETP.GEU.AND P6, PT, R29, 1.175494350822287508e-38, PT ;  /* 0x008000001d00780b */ /* 0x000fe20003fce000 */
[----:B------:R-:W2:Y:S01]  /*1010*/  MUFU.SQRT R17, R34 ;  /* 0x0000002200117308 */ /* 0x000ea20000002000 */
[----:B------:R-:W-:Y:S01]  /*1020*/  FADD R30, R22, -R35 ;  /* 0x80000023161e7221 */ /* 0x000fe20000000000 */
[----:B------:R-:W-:-:S04]  /*1030*/  FSEL R22, R44, 1, P1 ;  /* 0x3f8000002c167808 */ /* 0x000fc80000800000 */
[----:B------:R-:W-:Y:S01]  /*1040*/  @P1 FMUL R29, R29, 0.25 ;  /* 0x3e8000001d1d1820 */ /* 0x000fe20000400000 */
[----:B------:R-:W-:Y:S01]  /*1050*/  @!P5 FMUL R2, R2, 16777216 ;  /* 0x4b8000000202d820 */ /* 0x000fe20000400000 */
[----:B------:R-:W-:-:S04]  /*1060*/  @!P5 FMUL R23, R23, 16777216 ;  /* 0x4b8000001717d820 */ /* 0x000fc80000400000 */
[----:B------:R-:W-:Y:S01]  /*1070*/  @!P6 FMUL R29, R29, 16777216 ;  /* 0x4b8000001d1de820 */ /* 0x000fe20000400000 */
[----:B------:R-:W-:Y:S01]  /*1080*/  @!P6 FMUL R22, R22, 16777216 ;  /* 0x4b8000001616e820 */ /* 0x000fe20000400000 */
[----:B0-----:R-:W-:Y:S02]  /*1090*/  FSETP.GT.AND P6, PT, R11, 8.50705917302346158658e+37, PT ;  /* 0x7e8000000b00780b */ /* 0x001fe40003fc4000 */
[----:B--2---:R-:W-:Y:S01]  /*10a0*/  FSETP.GT.AND P5, PT, R17, 8.50705917302346158658e+37, PT ;  /* 0x7e8000001100780b */ /* 0x004fe20003fa4000 */
[----:B------:R0:W2:Y:S01]  /*10b0*/  MUFU.RCP R35, R4 ;  /* 0x0000000400237308 */ /* 0x0000a20000001000 */
[----:B------:R-:W-:Y:S02]  /*10c0*/  FSETP.GEU.AND P1, PT, R11, 1.175494350822287508e-38, PT ;  /* 0x008000000b00780b */ /* 0x000fe40003f2e000 */
[----:B------:R-:W-:Y:S02]  /*10d0*/  SEL R18, R18, RZ, P2 ;  /* 0x000000ff12127207 */ /* 0x000fe40001000000 */
[----:B------:R-:W-:-:S05]  /*10e0*/  FSEL R10, R44, 1, P6 ;  /* 0x3f8000002c0a7808 */ /* 0x000fca0003000000 */
[----:B------:R-:W-:Y:S01]  /*10f0*/  @P6 FMUL R11, R11, 0.25 ;  /* 0x3e8000000b0b6820 */ /* 0x000fe20000400000 */
[C---:B------:R-:W-:Y:S01]  /*1100*/  FSETP.GEU.AND P6, PT, R17.reuse, 1.175494350822287508e-38, PT ;  /* 0x008000001100780b */ /* 0x040fe20003fce000 */
[----:B------:R-:W-:Y:S01]  /*1110*/  @P5 FMUL R17, R17, 0.25 ;  /* 0x3e80000011115820 */ /* 0x000fe20000400000 */
[----:B0-----:R-:W-:Y:S02]  /*1120*/  FSEL R4, R44, 1, P5 ;  /* 0x3f8000002c047808 */ /* 0x001fe40002800000 */
[----:B------:R-:W-:Y:S01]  /*1130*/  ISETP.NE.AND P5, PT, R0, RZ, PT ;  /* 0x000000ff0000720c */ /* 0x000fe20003fa5270 */
[----:B------:R-:W-:Y:S01]  /*1140*/  FADD R0, R18, 0.0010000000474974513054 ;  /* 0x3a83126f12007421 */ /* 0x000fe20000000000 */
[----:B------:R-:W-:-:S03]  /*1150*/  SEL R19, R19, RZ, P2 ;  /* 0x000000ff13137207 */ /* 0x000fc60001000000 */
[----:B------:R-:W0:Y:S01]  /*1160*/  MUFU.SQRT R18, R0 ;  /* 0x0000000000127308 */ /* 0x000e220000002000 */
[----:B--2---:R-:W-:Y:S01]  /*1170*/  FMUL R36, R35, R36 ;  /* 0x0000002423247220 */ /* 0x004fe20000400000 */
[----:B------:R-:W-:Y:S02]  /*1180*/  FADD R35, R19, 0.0010000000474974513054 ;  /* 0x3a83126f13237421 */ /* 0x000fe40000000000 */
[----:B------:R-:W-:-:S04]  /*1190*/  @!P6 FMUL R17, R17, 16777216 ;  /* 0x4b8000001111e820 */ /* 0x000fc80000400000 */
[----:B------:R-:W2:Y:S01]  /*11a0*/  MUFU.SQRT R34, R35 ;  /* 0x0000002300227308 */ /* 0x000ea20000002000 */
[----:B------:R-:W-:Y:S01]  /*11b0*/  @!P6 FMUL R4, R4, 16777216 ;  /* 0x4b8000000404e820 */ /* 0x000fe20000400000 */
[----:B0-----:R-:W-:Y:S02]  /*11c0*/  FSETP.GT.AND P6, PT, R18, 8.50705917302346158658e+37, PT ;  /* 0x7e8000001200780b */ /* 0x001fe40003fc4000 */
[----:B------:R-:W-:Y:S01]  /*11d0*/  P2R R0, PR, RZ, 0x4 ;  /* 0x00000004ff007803 */ /* 0x000fe20000000000 */
[----:B------:R-:W-:Y:S01]  /*11e0*/  @!P1 FMUL R11, R11, 16777216 ;  /* 0x4b8000000b0b9820 */ /* 0x000fe20000400000 */
[----:B------:R-:W-:Y:S01]  /*11f0*/  @!P1 FMUL R10, R10, 16777216 ;  /* 0x4b8000000a0a9820 */ /* 0x000fe20000400000 */
[----:B------:R-:W-:Y:S02]  /*1200*/  FSETP.GEU.AND P1, PT, R18, 1.175494350822287508e-38, PT ;  /* 0x008000001200780b */ /* 0x000fe40003f2e000 */
[----:B--2---:R-:W-:Y:S02]  /*1210*/  FSETP.GT.AND P2, PT, R34, 8.50705917302346158658e+37, PT ;  /* 0x7e8000002200780b */ /* 0x004fe40003f44000 */
[----:B------:R-:W-:-:S04]  /*1220*/  FSEL R16, R44, 1, P6 ;  /* 0x3f8000002c107808 */ /* 0x000fc80003000000 */
[----:B------:R-:W-:Y:S01]  /*1230*/  @P6 FMUL R18, R18, 0.25 ;  /* 0x3e80000012126820 */ /* 0x000fe20000400000 */
[----:B------:R-:W-:-:S06]  /*1240*/  FSETP.GEU.AND P6, PT, R34, 1.175494350822287508e-38, PT ;  /* 0x008000002200780b */ /* 0x000fcc0003fce000 */
[----:B------:R-:W-:Y:S01]  /*1250*/  @P2 FMUL R34, R34, 0.25 ;  /* 0x3e80000022222820 */ /* 0x000fe20000400000 */
[----:B------:R-:W-:Y:S01]  /*1260*/  @!P1 FMUL R18, R18, 16777216 ;  /* 0x4b80000012129820 */ /* 0x000fe20000400000 */
[----:B------:R-:W-:-:S05]  /*1270*/  FMUL R62, R53, R30 ;  /* 0x0000001e353e7220 */ /* 0x000fca0000400000 */
[----:B------:R-:W-:Y:S01]  /*1280*/  @!P6 FMUL R34, R34, 16777216 ;  /* 0x4b8000002222e820 */ /* 0x000fe20000400000 */
[----:B------:R-:W-:Y:S02]  /*1290*/  SEL R30, R31, RZ, P3 ;  /* 0x000000ff1f1e7207 */ /* 0x000fe40001800000 */
[----:B------:R-:W0:Y:S01]  /*12a0*/  MUFU.RCP R31, R18 ;  /* 0x00000012001f7308 */ /* 0x000e220000001000 */
[----:B------:R-:W-:-:S07]  /*12b0*/  FSEL R19, R44, 1, P2 ;  /* 0x3f8000002c137808 */ /* 0x000fce0001000000 */
[----:B------:R-:W2:Y:S01]  /*12c0*/  MUFU.RCP R34, R34 ;  /* 0x0000002200227308 */ /* 0x000ea20000001000 */
[----:B------:R-:W-:-:S07]  /*12d0*/  @!P1 FMUL R16, R16, 16777216 ;  /* 0x4b80000010109820 */ /* 0x000fce0000400000 */
[----:B------:R-:W3:Y:S01]  /*12e0*/  MUFU.RCP R17, R17 ;  /* 0x0000001100117308 */ /* 0x000ee20000001000 */
[----:B------:R-:W-:-:S07]  /*12f0*/  @!P6 FMUL R19, R19, 16777216 ;  /* 0x4b8000001313e820 */ /* 0x000fce0000400000 */
[----:B------:R-:W5:Y:S01]  /*1300*/  MUFU.RCP R53, R11 ;  /* 0x0000000b00357308 */ /* 0x000f620000001000 */
[----:B0-----:R-:W-:Y:S01]  /*1310*/  FMUL R16, R31, R16 ;  /* 0x000000101f107220 */ /* 0x001fe20000400000 */
[----:B--2---:R-:W-:-:S03]  /*1320*/  FMUL R19, R34, R19 ;  /* 0x0000001322137220 */ /* 0x004fc60000400000 */
[----:B------:R-:W-:Y:S01]  /*1330*/  FMUL R59, R16, R59 ;  /* 0x0000003b103b7220 */ /* 0x000fe20000400000 */
[----:B------:R-:W-:Y:S01]  /*1340*/  FMUL R58, R19, R58 ;  /* 0x0000003a133a7220 */ /* 0x000fe20000400000 */
[----:B---3--:R-:W-:Y:S01]  /*1350*/  FMUL R52, R17, R4 ;  /* 0x0000000411347220 */ /* 0x008fe20000400000 */
[----:B------:R-:W-:Y:S02]  /*1360*/  CS2R R16, SRZ ;  /* 0x0000000000107805 */ /* 0x000fe4000001ff00 */
[----:B------:R-:W-:Y:S01]  /*1370*/  CS2R R18, SRZ ;  /* 0x0000000000127805 */ /* 0x000fe2000001ff00 */
[----:B-----5:R-:W-:Y:S01]  /*1380*/  FMUL R53, R53, R10 ;  /* 0x0000000a35357220 */ /* 0x020fe20000400000 */
[----:B-1----:R-:W-:-:S05]  /*1390*/  IMAD.WIDE R10, R8, 0x4, R42 ;  /* 0x00000004080a7825 */ /* 0x002fca00078e022a */
[----:B------:R-:W2:Y:S01]  /*13a0*/  @P5 LDG.E.EL.128 R16, desc[UR4][R10.64+-0x280] ;  /* 0xfffd80040a105981 */ /* 0x000ea2000c2e1d00 */
[----:B------:R-:W0:Y:S08]  /*13b0*/  MUFU.RCP R40, R37 ;  /* 0x0000002500287308 */ /* 0x000e300000001000 */
[----:B------:R-:W1:Y:S01]  /*13c0*/  MUFU.RCP R20, R20 ;  /* 0x0000001400147308 */ /* 0x000e620000001000 */
[----:B------:R-:W-:-:S07]  /*13d0*/  FMUL R69, R36, R69 ;  /* 0x0000004524457220 */ /* 0x000fce0000400000 */
[----:B------:R-:W3:Y:S01]  /*13e0*/  MUFU.RCP R2, R2 ;  /* 0x0000000200027308 */ /* 0x000ee20000001000 */
[----:B0-----:R-:W-:-:S07]  /*13f0*/  FMUL R51, R40, R51 ;  /* 0x0000003328337220 */ /* 0x001fce0000400000 */
[----:B------:R-:W0:Y:S01]  /*1400*/  MUFU.RCP R29, R29 ;  /* 0x0000001d001d7308 */ /* 0x000e220000001000 */
[----:B------:R-:W-:Y:S01]  /*1410*/  FMUL R68, R51, R68 ;  /* 0x0000004433447220 */ /* 0x000fe20000400000 */
[----:B------:R-:W-:Y:S02]  /*1420*/  IMAD.MOV.U32 R51, RZ, RZ, R47 ;  /* 0x000000ffff337224 */ /* 0x000fe400078e002f */
[----:B------:R-:W-:Y:S01]  /*1430*/  FADD R30, R30, 0.0010000000474974513054 ;  /* 0x3a83126f1e1e7421 */ /* 0x000fe20000000000 */
[----:B--2---:R-:W-:Y:S02]  /*1440*/  SEL R10, R17, RZ, P5 ;  /* 0x000000ff110a7207 */ /* 0x004fe40002800000 */
[----:B------:R-:W-:-:S03]  /*1450*/  SEL R16, R16, RZ, P5 ;  /* 0x000000ff10107207 */ /* 0x000fc60002800000 */
[----:B------:R-:W-:Y:S01]  /*1460*/  FADD R10, R10, 0.0010000000474974513054 ;  /* 0x3a83126f0a0a7421 */ /* 0x000fe20000000000 */
[----:B------:R-:W-:Y:S01]  /*1470*/  SEL R11, R18, RZ, P5 ;  /* 0x000000ff120b7207 */ /* 0x000fe20002800000 */
[----:B------:R-:W-:Y:S02]  /*1480*/  FADD R16, R16, 0.0010000000474974513054 ;  /* 0x3a83126f10107421 */ /* 0x000fe40000000000 */
[----:B------:R2:W-:Y:S02]  /*1490*/  MUFU.SQRT R36, R10 ;  /* 0x0000000a00247308 */ /* 0x0005e40000002000 */
[----:B------:R-:W-:Y:S01]  /*14a0*/  FADD R11, R11, 0.0010000000474974513054 ;  /* 0x3a83126f0b0b7421 */ /* 0x000fe20000000000 */
[----:B--2---:R-:W-:-:S05]  /*14b0*/  SEL R10, R19, RZ, P5 ;  /* 0x000000ff130a7207 */ /* 0x004fca0002800000 */
[----:B------:R1:W2:Y:S01]  /*14c0*/  MUFU.SQRT R4, R16 ;  /* 0x0000001000047308 */ /* 0x0002a20000002000 */
[----:B------:R-:W-:Y:S01]  /*14d0*/  FADD R10, R10, 0.0010000000474974513054 ;  /* 0x3a83126f0a0a7421 */ /* 0x000fe20000000000 */
[----:B-1----:R-:W-:-:S06]  /*14e0*/  FMUL R16, R20, R21 ;  /* 0x0000001514107220 */ /* 0x002fcc0000400000 */
[----:B------:R-:W-:Y:S01]  /*14f0*/  MUFU.SQRT R34, R11 ;  /* 0x0000000b00227308 */ /* 0x000fe20000002000 */
[----:B------:R-:W-:Y:S01]  /*1500*/  CS2R R18, SRZ ;  /* 0x0000000000127805 */ /* 0x000fe2000001ff00 */
[----:B------:R-:W-:Y:S01]  /*1510*/  FMUL R47, R16, R45 ;  /* 0x0000002d102f7220 */ /* 0x000fe20000400000 */
[----:B------:R-:W-:Y:S01]  /*1520*/  CS2R R16, SRZ ;  /* 0x0000000000107805 */ /* 0x000fe2000001ff00 */
[----:B---3--:R-:W-:-:S04]  /*1530*/  FMUL R20, R2, R23 ;  /* 0x0000001702147220 */ /* 0x008fc80000400000 */
[----:B------:R1:W-:Y:S01]  /*1540*/  MUFU.SQRT R35, R10 ;  /* 0x0000000a00237308 */ /* 0x0003e20000002000 */
[----:B------:R-:W-:Y:S02]  /*1550*/  IMAD.MOV.U32 R45, RZ, RZ, R51 ;  /* 0x000000ffff2d7224 */ /* 0x000fe400078e0033 */
[----:B0-----:R-:W-:Y:S01]  /*1560*/  FMUL R2, R29, R22 ;  /* 0x000000161d027220 */ /* 0x001fe20000400000 */
[----:B------:R-:W-:Y:S01]  /*1570*/  FMUL R51, R20, R33 ;  /* 0x0000002114337220 */ /* 0x000fe20000400000 */
[----:B------:R-:W-:Y:S01]  /*1580*/  CS2R R20, SRZ ;  /* 0x0000000000147805 */ /* 0x000fe2000001ff00 */
[----:B-1----:R-:W-:Y:S01]  /*1590*/  IMAD.WIDE R10, R6, 0x4, R42 ;  /* 0x00000004060a7825 */ /* 0x002fe200078e022a */
[----:B------:R-:W-:-:S04]  /*15a0*/  CS2R R22, SRZ ;  /* 0x0000000000167805 */ /* 0x000fc8000001ff00 */
[----:B------:R0:W3:Y:S02]  /*15b0*/  @P0 LDG.E.EL.128 R16, desc[UR4][R10.64+-0x280] ;  /* 0xfffd80040a100981 */ /* 0x0000e4000c2e1d00 */
[----:B0-----:R-:W-:-:S05]  /*15c0*/  IMAD.WIDE R10, R6, 0x4, R56 ;  /* 0x00000004060a7825 */ /* 0x001fca00078e0238 */
[----:B------:R0:W5:Y:S01]  /*15d0*/  @P4 LDG.E.EL.128 R20, desc[UR4][R10.64+-0x400] ;  /* 0xfffc00040a144981 */ /* 0x000162000c2e1d00 */
[----:B------:R-:W1:Y:S01]  /*15e0*/  MUFU.SQRT R40, R30 ;  /* 0x0000001e00287308 */ /* 0x000e620000002000 */
[----:B--2---:R-:W-:Y:S02]  /*15f0*/  FSETP.GT.AND P2, PT, R4, 8.50705917302346158658e+37, PT ;  /* 0x7e8000000400780b */ /* 0x004fe40003f44000 */
[C---:B-1----:R-:W-:Y:S02]  /*1600*/  FSETP.GT.AND P6, PT, R40.reuse, 8.50705917302346158658e+37, PT ;  /* 0x7e8000002800780b */ /* 0x042fe40003fc4000 */
[----:B------:R-:W-:Y:S02]  /*1610*/  FSETP.GEU.AND P1, PT, R40, 1.175494350822287508e-38, PT ;  /* 0x008000002800780b */ /* 0x000fe40003f2e000 */
[----:B------:R-:W-:-:S09]  /*1620*/  FSEL R41, R44, 1, P6 ;  /* 0x3f8000002c297808 */ /* 0x000fd20003000000 */
[----:B------:R-:W-:Y:S01]  /*1630*/  @P6 FMUL R40, R40, 0.25 ;  /* 0x3e80000028286820 */ /* 0x000fe20000400000 */
[C---:B------:R-:W-:Y:S01]  /*1640*/  FSETP.GEU.AND P6, PT, R4.reuse, 1.175494350822287508e-38, PT ;  /* 0x008000000400780b */ /* 0x040fe20003fce000 */
[----:B------:R-:W-:Y:S01]  /*1650*/  @P2 FMUL R4, R4, 0.25 ;  /* 0x3e80000004042820 */ /* 0x000fe20000400000 */
[----:B------:R-:W-:-:S11]  /*1660*/  FSEL R30, R44, 1, P2 ;  /* 0x3f8000002c1e7808 */ /* 0x000fd60001000000 */
[----:B------:R-:W-:Y:S01]  /*1670*/  @!P6 FMUL R4, R4, 16777216 ;  /* 0x4b8000000404e820 */ /* 0x000fe20000400000 */
[----:B------:R-:W-:Y:S01]  /*1680*/  @!P6 FMUL R30, R30, 16777216 ;  /* 0x4b8000001e1ee820 */ /* 0x000fe20000400000 */
[----:B------:R-:W-:Y:S01]  /*1690*/  FSETP.GT.AND P6, PT, R36, 8.50705917302346158658e+37, PT ;  /* 0x7e8000002400780b */ /* 0x000fe20003fc4000 */
[----:B------:R-:W-:Y:S01]  /*16a0*/  @!P1 FMUL R40, R40, 16777216 ;  /* 0x4b80000028289820 */ /* 0x000fe20000400000 */
[----:B------:R-:W-:Y:S01]  /*16b0*/  FSETP.GT.AND P2, PT, R34, 8.50705917302346158658e+37, PT ;  /* 0x7e8000002200780b */ /* 0x000fe20003f44000 */
[----:B------:R-:W-:Y:S01]  /*16c0*/  @!P1 FMUL R41, R41, 16777216 ;  /* 0x4b80000029299820 */ /* 0x000fe20000400000 */
[----:B------:R-:W-:Y:S02]  /*16d0*/  FSETP.GEU.AND P1, PT, R36, 1.175494350822287508e-38, PT ;  /* 0x008000002400780b */ /* 0x000fe40003f2e000 */
[----:B------:R-:W-:Y:S01]  /*16e0*/  FSEL R31, R44, 1, P6 ;  /* 0x3f8000002c1f7808 */ /* 0x000fe20003000000 */
[----:B------:R-:W1:Y:S06]  /*16f0*/  MUFU.RCP R46, R40 ;  /* 0x00000028002e7308 */ /* 0x000e6c0000001000 */
[----:B------:R-:W-:Y:S01]  /*1700*/  @P6 FMUL R36, R36, 0.25 ;  /* 0x3e80000024246820 */ /* 0x000fe20000400000 */
[----:B------:R-:W-:Y:S01]  /*1710*/  FSETP.GEU.AND P6, PT, R34, 1.175494350822287508e-38, PT ;  /* 0x008000002200780b */ /* 0x000fe20003fce000 */
[----:B------:R-:W-:Y:S01]  /*1720*/  FMUL R53, R53, R32 ;  /* 0x0000002035357220 */ /* 0x000fe20000400000 */
[----:B------:R-:W-:Y:S01]  /*1730*/  FSEL R32, R44, 1, P2 ;  /* 0x3f8000002c207808 */ /* 0x000fe20001000000 */
[----:B------:R-:W-:Y:S01]  /*1740*/  @P2 FMUL R34, R34, 0.25 ;  /* 0x3e80000022222820 */ /* 0x000fe20000400000 */
[----:B-1----:R-:W-:-:S09]  /*1750*/  FMUL R46, R46, R41 ;  /* 0x000000292e2e7220 */ /* 0x002fd20000400000 */
[----:B------:R-:W-:Y:S01]  /*1760*/  @!P6 FMUL R34, R34, 16777216 ;  /* 0x4b8000002222e820 */ /* 0x000fe20000400000 */
[----:B------:R-:W-:Y:S01]  /*1770*/  @!P6 FMUL R32, R32, 16777216 ;  /* 0x4b8000002020e820 */ /* 0x000fe20000400000 */
[----:B------:R-:W-:Y:S01]  /*1780*/  FSETP.GT.AND P6, PT, R35, 8.50705917302346158658e+37, PT ;  /* 0x7e8000002300780b */ /* 0x000fe20003fc4000 */
[----:B------:R-:W-:Y:S01]  /*1790*/  FMUL R46, R46, R3 ;  /* 0x000000032e2e7220 */ /* 0x000fe20000400000 */
[----:B------:R-:W-:Y:S01]  /*17a0*/  @!P1 FMUL R36, R36, 16777216 ;  /* 0x4b80000024249820 */ /* 0x000fe20000400000 */
[----:B------:R-:W-:Y:S01]  /*17b0*/  @!P1 FMUL R31, R31, 16777216 ;  /* 0x4b8000001f1f9820 */ /* 0x000fe20000400000 */
[----:B------:R-:W-:Y:S02]  /*17c0*/  FSETP.GEU.AND P1, PT, R35, 1.175494350822287508e-38, PT ;  /* 0x008000002300780b */ /* 0x000fe40003f2e000 */
[----:B------:R-:W-:-:S07]  /*17d0*/  FSEL R37, R44, 1, P6 ;  /* 0x3f8000002c257808 */ /* 0x000fce0003000000 */
[----:B------:R-:W-:Y:S01]  /*17e0*/  @P6 FMUL R35, R35, 0.25 ;  /* 0x3e80000023236820 */ /* 0x000fe20000400000 */
[----:B------:R-:W-:-:S03]  /*17f0*/  FMUL R49, R2, R49 ;  /* 0x0000003102317220 */ /* 0x000fc60000400000 */
[----:B------:R-:W-:Y:S01]  /*1800*/  @!P1 FMUL R35, R35, 16777216 ;  /* 0x4b80000023239820 */ /* 0x000fe20000400000 */
[----:B------:R-:W-:Y:S01]  /*1810*/  @!P1 FMUL R37, R37, 16777216 ;  /* 0x4b80000025259820 */ /* 0x000fe20000400000 */
[----:B0-----:R-:W0:Y:S08]  /*1820*/  MUFU.RCP R11, R34 ;  /* 0x00000022000b7308 */ /* 0x001e300000001000 */
[----:B------:R-:W1:Y:S01]  /*1830*/  MUFU.RCP R36, R36 ;  /* 0x0000002400247308 */ /* 0x000e620000001000 */
[----:B------:R-:W-:Y:S01]  /*1840*/  FMUL R52, R52, R55 ;  /* 0x0000003734347220 */ /* 0x000fe20000400000 */
[----:B0-----:R-:W-:Y:S01]  /*1850*/  FMUL R56, R11, R32 ;  /* 0x000000200b387220 */ /* 0x001fe20000400000 */
[----:B-1----:R-:W-:Y:S01]  /*1860*/  FMUL R55, R36, R31 ;  /* 0x0000001f24377220 */ /* 0x002fe20000400000 */
[----:B-----5:R-:W-:-:S05]  /*1870*/  SEL R21, R21, RZ, P4 ;  /* 0x000000ff15157207 */ /* 0x020fca0002000000 */
[----:B------:R-:W-:-:S04]  /*1880*/  FADD R33, R21, 0.0010000000474974513054 ;  /* 0x3a83126f15217421 */ /* 0x000fc80000000000 */
[----:B------:R-:W0:Y:S01]  /*1890*/  MUFU.SQRT R21, R33 ;  /* 0x0000002100157308 */ /* 0x000e220000002000 */
[----:B------:R-:W-:-:S05]  /*18a0*/  SEL R20, R20, RZ, P4 ;  /* 0x000000ff14147207 */ /* 0x000fca0002000000 */
[----:B------:R-:W-:Y:S01]  /*18b0*/  FADD R3, R20, 0.0010000000474974513054 ;  /* 0x3a83126f14037421 */ /* 0x000fe20000000000 */
[----:B------:R-:W-:-:S03]  /*18c0*/  SEL R22, R22, RZ, P4 ;  /* 0x000000ff16167207 */ /* 0x000fc60002000000 */
[----:B------:R-:W1:Y:S01]  /*18d0*/  MUFU.SQRT R33, R3 ;  /* 0x0000000300217308 */ /* 0x000e620000002000 */
[C---:B0-----:R-:W-:Y:S02]  /*18e0*/  FSETP.GT.AND P2, PT, R21.reuse, 8.50705917302346158658e+37, PT ;  /* 0x7e8000001500780b */ /* 0x041fe40003f44000 */
[----:B------:R-:W-:Y:S01]  /*18f0*/  FSETP.GEU.AND P6, PT, R21, 1.175494350822287508e-38, PT ;  /* 0x008000001500780b */ /* 0x000fe20003fce000 */
[----:B------:R-:W-:Y:S01]  /*1900*/  FADD R10, R22, 0.0010000000474974513054 ;  /* 0x3a83126f160a7421 */ /* 0x000fe20000000000 */
[----:B------:R-:W-:-:S03]  /*1910*/  FSEL R29, R44, 1, P2 ;  /* 0x3f8000002c1d7808 */ /* 0x000fc60001000000 */
[----:B------:R-:W0:Y:S06]  /*1920*/  MUFU.SQRT R40, R10 ;  /* 0x0000000a00287308 */ /* 0x000e2c0000002000 */
[----:B------:R-:W-:Y:S02]  /*1930*/  @P2 FMUL R21, R21, 0.25 ;  /* 0x3e80000015152820 */ /* 0x000fe40000400000 */
[----:B------:R-:W-:Y:S02]  /*1940*/  @!P6 FMUL R29, R29, 16777216 ;  /* 0x4b8000001d1de820 */ /* 0x000fe40000400000 */
[----:B------:R-:W-:Y:S01]  /*1950*/  @!P6 FMUL R21, R21, 16777216 ;  /* 0x4b8000001515e820 */ /* 0x000fe20000400000 */
[----:B-1----:R-:W-:-:S02]  /*1960*/  FSETP.GT.AND P6, PT, R33, 8.50705917302346158658e+37, PT ;  /* 0x7e8000002100780b */ /* 0x002fc40003fc4000 */
[----:B------:R-:W-:Y:S02]  /*1970*/  SEL R23, R23, RZ, P4 ;  /* 0x000000ff17177207 */ /* 0x000fe40002000000 */
[----:B0-----:R-:W-:-:S03]  /*1980*/  FSETP.GT.AND P2, PT, R40, 8.50705917302346158658e+37, PT ;  /* 0x7e8000002800780b */ /* 0x001fc60003f44000 */
[----:B------:R-:W-:Y:S01]  /*1990*/  FADD R2, R23, 0.0010000000474974513054 ;  /* 0x3a83126f17027421 */ /* 0x000fe20000000000 */
[C---:B------:R-:W-:Y:S02]  /*19a0*/  FSETP.GEU.AND P1, PT, R33.reuse, 1.175494350822287508e-38, PT ;  /* 0x008000002100780b */ /* 0x040fe40003f2e000 */
[----:B------:R-:W-:Y:S01]  /*19b0*/  FSEL R20, R44, 1, P6 ;  /* 0x3f8000002c147808 */ /* 0x000fe20003000000 */
[----:B------:R-:W0:Y:S01]  /*19c0*/  MUFU.SQRT R41, R2 ;  /* 0x0000000200297308 */ /* 0x000e220000002000 */
[----:B---3--:R-:W-:Y:S01]  /*19d0*/  SEL R16, R16, RZ, P0 ;  /* 0x000000ff10107207 */ /* 0x008fe20000000000 */
[----:B------:R-:W-:Y:S01]  /*19e0*/  @P6 FMUL R33, R33, 0.25 ;  /* 0x3e80000021216820 */ /* 0x000fe20000400000 */
[----:B------:R-:W-:-:S03]  /*19f0*/  FSETP.GEU.AND P6, PT, R40, 1.175494350822287508e-38, PT ;  /* 0x008000002800780b */ /* 0x000fc60003fce000 */
[----:B------:R-:W-:Y:S01]  /*1a00*/  FADD R16, R16, 0.0010000000474974513054 ;  /* 0x3a83126f10107421 */ /* 0x000fe20000000000 */
[----:B------:R-:W-:Y:S01]  /*1a10*/  FSEL R22, R44, 1, P2 ;  /* 0x3f8000002c167808 */ /* 0x000fe20001000000 */
[----:B------:R-:W1:Y:S01]  /*1a20*/  MUFU.RCP R3, R4 ;  /* 0x0000000400037308 */ /* 0x000e620000001000 */
[----:B------:R-:W-:-:S07]  /*1a30*/  @P2 FMUL R40, R40, 0.25 ;  /* 0x3e80000028282820 */ /* 0x000fce0000400000 */
[----:B------:R-:W2:Y:S01]  /*1a40*/  MUFU.SQRT R4, R16 ;  /* 0x0000001000047308 */ /* 0x000ea20000002000 */
[----:B------:R-:W-:Y:S01]  /*1a50*/  @!P6 FMUL R40, R40, 16777216 ;  /* 0x4b8000002828e820 */ /* 0x000fe20000400000 */
[----:B------:R-:W-:Y:S01]  /*1a60*/  @!P6 FMUL R22, R22, 16777216 ;  /* 0x4b8000001616e820 */ /* 0x000fe20000400000 */
[----:B0-----:R-:W-:Y:S02]  /*1a70*/  FSETP.GT.AND P6, PT, R41, 8.50705917302346158658e+37, PT ;  /* 0x7e8000002900780b */ /* 0x001fe40003fc4000 */
[----:B------:R-:W-:Y:S02]  /*1a80*/  SEL R17, R17, RZ, P0 ;  /* 0x000000ff11117207 */ /* 0x000fe40000000000 */
[----:B------:R-:W-:Y:S01]  /*1a90*/  SEL R18, R18, RZ, P0 ;  /* 0x000000ff12127207 */ /* 0x000fe20000000000 */
[----:B------:R-:W-:Y:S02]  /*1aa0*/  @!P1 FMUL R33, R33, 16777216 ;  /* 0x4b80000021219820 */ /* 0x000fe40000400000 */
[----:B------:R-:W-:Y:S01]  /*1ab0*/  FADD R17, R17, 0.0010000000474974513054 ;  /* 0x3a83126f11117421 */ /* 0x000fe20000000000 */
[----:B------:R-:W-:Y:S01]  /*1ac0*/  @!P1 FMUL R20, R20, 16777216 ;  /* 0x4b80000014149820 */ /* 0x000fe20000400000 */
[----:B------:R-:W-:Y:S01]  /*1ad0*/  FADD R18, R18, 0.0010000000474974513054 ;  /* 0x3a83126f12127421 */ /* 0x000fe20000000000 */
[----:B-1----:R-:W-:Y:S01]  /*1ae0*/  FMUL R30, R3, R30 ;  /* 0x0000001e031e7220 */ /* 0x002fe20000400000 */
[----:B--2---:R-:W-:Y:S01]  /*1af0*/  FSETP.GT.AND P2, PT, R4, 8.50705917302346158658e+37, PT ;  /* 0x7e8000000400780b */ /* 0x004fe20003f44000 */
[----:B------:R-:W0:Y:S01]  /*1b00*/  MUFU.SQRT R3, R17 ;  /* 0x0000001100037308 */ /* 0x000e220000002000 */
[C---:B------:R-:W-:Y:S01]  /*1b10*/  FSETP.GEU.AND P1, PT, R41.reuse, 1.175494350822287508e-38, PT ;  /* 0x008000002900780b */ /* 0x040fe20003f2e000 */
[----:B------:R-:W-:Y:S01]  /*1b20*/  @P6 FMUL R41, R41, 0.25 ;  /* 0x3e80000029296820 */ /* 0x000fe20000400000 */
[----:B------:R-:W-:-:S02]  /*1b30*/  FSEL R23, R44, 1, P6 ;  /* 0x3f8000002c177808 */ /* 0x000fc40003000000 */
[----:B------:R-:W-:-:S03]  /*1b40*/  FSETP.GEU.AND P6, PT, R4, 1.175494350822287508e-38, PT ;  /* 0x008000000400780b */ /* 0x000fc60003fce000 */
[----:B------:R-:W1:Y:S01]  /*1b50*/  MUFU.SQRT R2, R18 ;  /* 0x0000001200027308 */ /* 0x000e620000002000 */
[----:B------:R-:W-:-:S07]  /*1b60*/  FSEL R10, R44, 1, P2 ;  /* 0x3f8000002c0a7808 */ /* 0x000fce0001000000 */
[----:B------:R-:W2:Y:S01]  /*1b70*/  MUFU.RCP R16, R35 ;  /* 0x0000002300107308 */ /* 0x000ea20000001000 */
[----:B------:R-:W-:Y:S01]  /*1b80*/  @P2 FMUL R4, R4, 0.25 ;  /* 0x3e80000004042820 */ /* 0x000fe20000400000 */
[----:B------:R-:W-:-:S03]  /*1b90*/  @!P6 FMUL R10, R10, 16777216 ;  /* 0x4b8000000a0ae820 */ /* 0x000fc60000400000 */
[----:B------:R-:W-:Y:S01]  /*1ba0*/  @!P6 FMUL R4, R4, 16777216 ;  /* 0x4b8000000404e820 */ /* 0x000fe20000400000 */
[----:B0-----:R-:W-:Y:S02]  /*1bb0*/  FSETP.GT.AND P6, PT, R3, 8.50705917302346158658e+37, PT ;  /* 0x7e8000000300780b */ /* 0x001fe40003fc4000 */
[----:B-1----:R-:W-:Y:S02]  /*1bc0*/  FSETP.GT.AND P2, PT, R2, 8.50705917302346158658e+37, PT ;  /* 0x7e8000000200780b */ /* 0x002fe40003f44000 */
[----:B------:R-:W-:Y:S01]  /*1bd0*/  SEL R19, R19, RZ, P0 ;  /* 0x000000ff13137207 */ /* 0x000fe20000000000 */
[----:B--2---:R-:W-:Y:S02]  /*1be0*/  FMUL R57, R16, R37 ;  /* 0x0000002510397220 */ /* 0x004fe40000400000 */
[----:B------:R-:W0:Y:S01]  /*1bf0*/  MUFU.RCP R16, R21 ;  /* 0x0000001500107308 */ /* 0x000e220000001000 */
[----:B------:R-:W-:Y:S01]  /*1c00*/  @!P1 FMUL R41, R41, 16777216 ;  /* 0x4b80000029299820 */ /* 0x000fe20000400000 */
[----:B------:R-:W-:Y:S01]  /*1c10*/  @!P1 FMUL R23, R23, 16777216 ;  /* 0x4b80000017179820 */ /* 0x000fe20000400000 */
[----:B------:R-:W-:-:S03]  /*1c20*/  FSETP.GEU.AND P1, PT, R3, 1.175494350822287508e-38, PT ;  /* 0x008000000300780b */ /* 0x000fc60003f2e000 */
[----:B------:R-:W-:Y:S01]  /*1c30*/  @P6 FMUL R3, R3, 0.25 ;  /* 0x3e80000003036820 */ /* 0x000fe20000400000 */
[----:B------:R-:W-:Y:S01]  /*1c40*/  FSEL R11, R44, 1, P6 ;  /* 0x3f8000002c0b7808 */ /* 0x000fe20003000000 */
[----:B------:R-:W-:Y:S01]  /*1c50*/  FADD R19, R19, 0.0010000000474974513054 ;  /* 0x3a83126f13137421 */ /* 0x000fe20000000000 */
[C---:B------:R-:W-:Y:S01]  /*1c60*/  FSETP.GEU.AND P6, PT, R2.reuse, 1.175494350822287508e-38, PT ;  /* 0x008000000200780b */ /* 0x040fe20003fce000 */
[----:B------:R-:W-:Y:S01]  /*1c70*/  @P2 FMUL R2, R2, 0.25 ;  /* 0x3e80000002022820 */ /* 0x000fe20000400000 */
[----:B------:R-:W-:Y:S01]  /*1c80*/  FSEL R36, R44, 1, P2 ;  /* 0x3f8000002c247808 */ /* 0x000fe20001000000 */
[----:B------:R1:W-:Y:S01]  /*1c90*/  MUFU.RCP R17, R33 ;  /* 0x0000002100117308 */ /* 0x0003e20000001000 */
[----:B------:R-:W-:-:S07]  /*1ca0*/  ISETP.NE.AND P2, PT, R0, RZ, PT ;  /* 0x000000ff0000720c */ /* 0x000fce0003f45270 */
[----:B------:R-:W2:Y:S01]  /*1cb0*/  MUFU.SQRT R0, R19 ;  /* 0x0000001300007308 */ /* 0x000ea20000002000 */
[----:B-1----:R-:W1:Y:S01]  /*1cc0*/  LDC.64 R32, c[0x0][0x278] ;  /* 0x00009e00ff207b82 */ /* 0x002e620000000a00 */
[----:B0-----:R-:W-:-:S06]  /*1cd0*/  FMUL R29, R16, R29 ;  /* 0x0000001d101d7220 */ /* 0x001fcc0000400000 */
[----:B------:R-:W-:Y:S08]  /*1ce0*/  MUFU.RCP R31, R40 ;  /* 0x00000028001f7308 */ /* 0x000ff00000001000 */
[----:B------:R0:W3:Y:S01]  /*1cf0*/  MUFU.RCP R16, R41 ;  /* 0x0000002900107308 */ /* 0x0000e20000001000 */
[----:B------:R-:W-:Y:S01]  /*1d00*/  @!P1 FMUL R3, R3, 16777216 ;  /* 0x4b80000003039820 */ /* 0x000fe20000400000 */
[----:B0-----:R-:W0:Y:S01]  /*1d10*/  LDC.64 R40, c[0x0][0x280] ;  /* 0x0000a000ff287b82 */ /* 0x001e220000000a00 */
[----:B------:R-:W-:Y:S01]  /*1d20*/  @!P1 FMUL R11, R11, 16777216 ;  /* 0x4b8000000b0b9820 */ /* 0x000fe20000400000 */
[----:B--2---:R-:W-:Y:S01]  /*1d30*/  FSETP.GT.AND P1, PT, R0, 8.50705917302346158658e+37, PT ;  /* 0x7e8000000000780b */ /* 0x004fe20003f24000 */
[----:B------:R-:W-:Y:S01]  /*1d40*/  FMUL R43, R17, R20 ;  /* 0x00000014112b7220 */ /* 0x000fe20000400000 */
[----:B------:R-:W-:-:S02]  /*1d50*/  CS2R R18, SRZ ;  /* 0x0000000000127805 */ /* 0x000fc4000001ff00 */
[----:B------:R-:W-:Y:S01]  /*1d60*/  FSEL R37, R44, 1, P1 ;  /* 0x3f8000002c257808 */ /* 0x000fe20000800000 */
[----:B---3--:R-:W-:Y:S01]  /*1d70*/  FMUL R44, R16, R23 ;  /* 0x00000017102c7220 */ /* 0x008fe20000400000 */
[----:B------:R-:W-:Y:S01]  /*1d80*/  CS2R R16, SRZ ;  /* 0x0000000000107805 */ /* 0x000fe2000001ff00 */
[----:B-1----:R-:W-:-:S04]  /*1d90*/  IMAD.WIDE R20, R6, 0x4, R32 ;  /* 0x0000000406147825 */ /* 0x002fc800078e0220 */
[----:B------:R-:W-:Y:S01]  /*1da0*/  @!P6 FMUL R2, R2, 16777216 ;  /* 0x4b8000000202e820 */ /* 0x000fe20000400000 */
[----:B------:R-:W-:Y:S01]  /*1db0*/  @!P6 FMUL R36, R36, 16777216 ;  /* 0x4b8000002424e820 */ /* 0x000fe20000400000 */
[C---:B------:R-:W-:Y:S01]  /*1dc0*/  FSETP.GEU.AND P6, PT, R0.reuse, 1.175494350822287508e-38, PT ;  /* 0x008000000000780b */ /* 0x040fe20003fce000 */
[----:B------:R-:W-:Y:S01]  /*1dd0*/  FMUL R31, R31, R22 ;  /* 0x000000161f1f7220 */ /* 0x000fe20000400000 */
[----:B------:R1:W2:Y:S01]  /*1de0*/  @P0 LDG.E.EL.128 R16, desc[UR4][R20.64+-0x280] ;  /* 0xfffd800414100981 */ /* 0x0002a2000c2e1d00 */
[----:B------:R-:W-:Y:S01]  /*1df0*/  @P1 FMUL R0, R0, 0.25 ;  /* 0x3e80000000001820 */ /* 0x000fe20000400000 */
[----:B------:R-:W-:Y:S01]  /*1e00*/  ISETP.NE.AND P1, PT, R28, RZ, PT ;  /* 0x000000ff1c00720c */ /* 0x000fe20003f25270 */
[----:B------:R-:W-:Y:S01]  /*1e10*/  FMUL R48, R29, R48 ;  /* 0x000000301d307220 */ /* 0x000fe20000400000 */
[----:B------:R-:W-:Y:S02]  /*1e20*/  CS2R R22, SRZ ;  /* 0x0000000000167805 */ /* 0x000fe4000001ff00 */
[----:B-1----:R-:W-:Y:S01]  /*1e30*/  CS2R R20, SRZ ;  /* 0x0000000000147805 */ /* 0x002fe2000001ff00 */
[----:B0-----:R-:W-:-:S04]  /*1e40*/  IMAD.WIDE R28, R6, 0x4, R40 ;  /* 0x00000004061c7825 */ /* 0x001fc800078e0228 */
[----:B------:R-:W-:Y:S01]  /*1e50*/  FMUL R54, R30, R54 ;  /* 0x000000361e367220 */ /* 0x000fe20000400000 */
[----:B------:R-:W-:Y:S01]  /*1e60*/  FMUL R42, R31, R45 ;  /* 0x0000002d1f2a7220 */ /* 0x000fe20000400000 */
[----:B------:R-:W-:Y:S01]  /*1e70*/  CS2R R30, SRZ ;  /* 0x00000000001e7805 */ /* 0x000fe2000001ff00 */
[----:B------:R0:W3:Y:S01]  /*1e80*/  @P0 LDG.E.EL.128 R20, desc[UR4][R28.64+-0x280] ;  /* 0xfffd80041c140981 */ /* 0x0000e2000c2e1d00 */
[C---:B------:R-:W-:Y:S01]  /*1e90*/  IMAD.WIDE R32, R8.reuse, 0x4, R32 ;  /* 0x0000000408207825 */ /* 0x040fe200078e0220 */
[----:B------:R-:W-:Y:S02]  /*1ea0*/  CS2R R34, SRZ ;  /* 0x0000000000227805 */ /* 0x000fe4000001ff00 */
[----:B0-----:R-:W-:Y:S01]  /*1eb0*/  CS2R R28, SRZ ;  /* 0x00000000001c7805 */ /* 0x001fe2000001ff00 */
[----:B------:R-:W-:-:S05]  /*1ec0*/  IMAD.WIDE R40, R8, 0x4, R40 ;  /* 0x0000000408287825 */ /* 0x000fca00078e0228 */
[----:B------:R0:W5:Y:S02]  /*1ed0*/  @P5 LDG.E.EL.128 R28, desc[UR4][R32.64+-0x280] ;  /* 0xfffd8004201c5981 */ /* 0x000164000c2e1d00 */
[----:B0-----:R-:W-:-:S06]  /*1ee0*/  CS2R R32, SRZ ;  /* 0x0000000000207805 */ /* 0x001fcc000001ff00 */
[----:B------:R0:W2:Y:S01]  /*1ef0*/  @P5 LDG.E.EL.128 R32, desc[UR4][R40.64+-0x280] ;  /* 0xfffd800428205981 */ /* 0x0000a2000c2e1d00 */
[----:B------:R-:W-:Y:S01]  /*1f00*/  FMUL R55, R55, R64 ;  /* 0x0000004037377220 */ /* 0x000fe20000400000 */
[----:B------:R-:W-:Y:S02]  /*1f10*/  FMUL R56, R56, R65 ;  /* 0x0000004138387220 */ /* 0x000fe40000400000 */
[----:B------:R-:W1:Y:S01]  /*1f20*/  LDC.64 R64, c[0x0][0x2a0] ;  /* 0x0000a800ff407b82 */ /* 0x000e620000000a00 */
[----:B------:R-:W-:Y:S01]  /*1f30*/  FMUL R57, R57, R66 ;  /* 0x0000004239397220 */ /* 0x000fe20000400000 */
[----:B------:R-:W-:-:S06]  /*1f40*/  FMUL R44, R44, R67 ;  /* 0x000000432c2c7220 */ /* 0x000fcc0000400000 */
[----:B------:R-:W0:Y:S02]  /*1f50*/  LDC.64 R66, c[0x0][0x2a8] ;  /* 0x0000aa00ff427b82 */ /* 0x000e240000000a00 */
[----:B0-----:R-:W-:Y:S01]  /*1f60*/  IMAD.WIDE R40, R6, 0x4, R66 ;  /* 0x0000000406287825 */ /* 0x001fe200078e0242 */
[----:B-----5:R-:W-:Y:S02]  /*1f70*/  SEL R45, R28, RZ, P5 ;  /* 0x000000ff1c2d7207 */ /* 0x020fe40002800000 */
[----:B------:R-:W-:Y:S02]  /*1f80*/  SEL R28, R29, RZ, P5 ;  /* 0x000000ff1d1c7207 */ /* 0x000fe40002800000 */
[----:B------:R-:W-:Y:S02]  /*1f90*/  SEL R29, R30, RZ, P5 ;  /* 0x000000ff1e1d7207 */ /* 0x000fe40002800000 */
[----:B------:R-:W-:Y:S02]  /*1fa0*/  SEL R30, R31, RZ, P5 ;  /* 0x000000ff1f1e7207 */ /* 0x000fe40002800000 */
[----:B--2---:R-:W-:-:S02]  /*1fb0*/  SEL R33, R33, RZ, P5 ;  /* 0x000000ff21217207 */ /* 0x004fc40002800000 */
[----:B------:R-:W-:Y:S02]  /*1fc0*/  SEL R34, R34, RZ, P5 ;  /* 0x000000ff22227207 */ /* 0x000fe40002800000 */
[----:B------:R-:W-:Y:S02]  /*1fd0*/  SEL R35, R35, RZ, P5 ;  /* 0x000000ff23237207 */ /* 0x000fe40002800000 */
[----:B------:R-:W-:Y:S01]  /*1fe0*/  SEL R32, R32, RZ, P5 ;  /* 0x000000ff20207207 */ /* 0x000fe20002800000 */
[----:B------:R-:W-:Y:S01]  /*1ff0*/  FFMA R56, R29, R56, R34 ;  /* 0x000000381d387223 */ /* 0x000fe20000000022 */
[----:B------:R-:W-:Y:S01]  /*2000*/  FFMA R55, R28, R55, R33 ;  /* 0x000000371c377223 */ /* 0x000fe20000000021 */
[----:B------:R-:W-:Y:S01]  /*2010*/  FFMA R57, R30, R57, R35 ;  /* 0x000000391e397223 */ /* 0x000fe20000000023 */
[----:B------:R-:W-:Y:S01]  /*2020*/  CS2R R28, SRZ ;  /* 0x00000000001c7805 */ /* 0x000fe2000001ff00 */
[----:B------:R-:W-:Y:S01]  /*2030*/  FFMA R54, R45, R54, R32 ;  /* 0x000000362d367223 */ /* 0x000fe20000000020 */
[----:B------:R-:W-:Y:S01]  /*2040*/  CS2R R30, SRZ ;  /* 0x00000000001e7805 */ /* 0x000fe2000001ff00 */
[----:B-1----:R-:W-:Y:S01]  /*2050*/  IMAD.WIDE R32, R6, 0x4, R64 ;  /* 0x0000000406207825 */ /* 0x002fe200078e0240 */
[----:B------:R-:W-:-:S04]  /*2060*/  CS2R R34, SRZ ;  /* 0x0000000000227805 */ /* 0x000fc8000001ff00 */
[----:B------:R0:W2:Y:S02]  /*2070*/  @P4 LDG.E.EL.128 R28, desc[UR4][R32.64+-0x400] ;  /* 0xfffc0004201c4981 */ /* 0x0000a4000c2e1d00 */
[----:B0-----:R-:W-:-:S06]  /*2080*/  CS2R R32, SRZ ;  /* 0x0000000000207805 */ /* 0x001fcc000001ff00 */
[----:B------:R-:W5:Y:S01]  /*2090*/  @P4 LDG.E.EL.128 R32, desc[UR4][R40.64+-0x400] ;  /* 0xfffc000428204981 */ /* 0x000f62000c2e1d00 */
[----:B------:R-:W-:Y:S01]  /*20a0*/  FMUL R43, R43, R50 ;  /* 0x000000322b2b7220 */ /* 0x000fe20000400000 */
[----:B--2---:R-:W-:Y:S02]  /*20b0*/  SEL R28, R28, RZ, P4 ;  /* 0x000000ff1c1c7207 */ /* 0x004fe40002000000 */
[----:B------:R-:W-:Y:S02]  /*20c0*/  SEL R29, R29, RZ, P4 ;  /* 0x000000ff1d1d7207 */ /* 0x000fe40002000000 */
[----:B------:R-:W-:Y:S02]  /*20d0*/  SEL R30, R30, RZ, P4 ;  /* 0x000000ff1e1e7207 */ /* 0x000fe40002000000 */
[----:B------:R-:W-:Y:S02]  /*20e0*/  SEL R31, R31, RZ, P4 ;  /* 0x000000ff1f1f7207 */ /* 0x000fe40002000000 */
[----:B-----5:R-:W-:-:S02]  /*20f0*/  SEL R32, R32, RZ, P4 ;  /* 0x000000ff20207207 */ /* 0x020fc40002000000 */
        /* <DEDUP_REMOVED lines=9> */
[----:B------:R-:W-:Y:S01]  /*2190*/  IMAD.WIDE R32, R8, 0x4, R64 ;  /* 0x0000000408207825 */ /* 0x000fe200078e0240 */
[----:B------:R-:W-:-:S04]  /*21a0*/  CS2R R34, SRZ ;  /* 0x0000000000227805 */ /* 0x000fc8000001ff00 */
[----:B------:R0:W2:Y:S01]  /*21b0*/  @P3 LDG.E.EL.128 R28, desc[UR4][R32.64+-0x400] ;  /* 0xfffc0004201c3981 */ /* 0x0000a2000c2e1d00 */
[----:B------:R-:W-:Y:S02]  /*21c0*/  IMAD.WIDE R44, R8, 0x4, R66 ;  /* 0x00000004082c7825 */ /* 0x000fe400078e0242 */
[----:B------:R-:W1:Y:S01]  /*21d0*/  LDC.64 R66, c[0x0][0x228] ;  /* 0x00008a00ff427b82 */ /* 0x000e620000000a00 */
[----:B0-----:R-:W-:-:S06]  /*21e0*/  CS2R R32, SRZ ;  /* 0x0000000000207805 */ /* 0x001fcc000001ff00 */
[----:B------:R-:W5:Y:S01]  /*21f0*/  @P3 LDG.E.EL.128 R32, desc[UR4][R44.64+-0x400] ;  /* 0xfffc00042c203981 */ /* 0x000f62000c2e1d00 */
[----:B--2---:R-:W-:Y:S02]  /*2200*/  SEL R48, R30, RZ, P3 ;  /* 0x000000ff1e307207 */ /* 0x004fe40001800000 */
[----:B------:R-:W-:Y:S02]  /*2210*/  SEL R65, R31, RZ, P3 ;  /* 0x000000ff1f417207 */ /* 0x000fe40001800000 */
[----:B-----5:R-:W-:Y:S02]  /*2220*/  SEL R30, R33, RZ, P3 ;  /* 0x000000ff211e7207 */ /* 0x020fe40001800000 */
[----:B------:R-:W-:Y:S02]  /*2230*/  SEL R31, R32, RZ, P3 ;  /* 0x000000ff201f7207 */ /* 0x000fe40001800000 */
[----:B------:R-:W-:Y:S02]  /*2240*/  SEL R33, R34, RZ, P3 ;  /* 0x000000ff22217207 */ /* 0x000fe40001800000 */
[----:B------:R-:W-:-:S03]  /*2250*/  SEL R32, R35, RZ, P3 ;  /* 0x000000ff23207207 */ /* 0x000fc60001800000 */
[----:B------:R-:W-:Y:S02]  /*2260*/  FFMA R49, R48, R49, R33 ;  /* 0x0000003130317223 */ /* 0x000fe40000000021 */
[----:B------:R-:W-:Y:S02]  /*2270*/  FFMA R48, R65, R46, R32 ;  /* 0x0000002e41307223 */ /* 0x000fe40000000020 */
[----:B------:R-:W0:Y:S01]  /*2280*/  LDC.64 R64, c[0x0][0x230] ;  /* 0x00008c00ff407b82 */ /* 0x000e220000000a00 */
[----:B------:R-:W-:Y:S02]  /*2290*/  SEL R28, R28, RZ, P3 ;  /* 0x000000ff1c1c7207 */ /* 0x000fe40001800000 */
[----:B------:R-:W-:Y:S01]  /*22a0*/  SEL R29, R29, RZ, P3 ;  /* 0x000000ff1d1d7207 */ /* 0x000fe20001800000 */
[----:B-1----:R-:W-:-:S04]  /*22b0*/  IMAD.WIDE R32, R6, 0x4, R66 ;  /* 0x0000000406207825 */ /* 0x002fc800078e0242 */
[----:B------:R-:W-:Y:S01]  /*22c0*/  FFMA R44, R28, R47, R31 ;  /* 0x0000002f1c2c7223 */ /* 0x000fe2000000001f */
[----:B------:R-:W-:Y:S01]  /*22d0*/  FFMA R45, R29, R51, R30 ;  /* 0x000000331d2d7223 */ /* 0x000fe2000000001e */
[----:B------:R-:W-:Y:S02]  /*22e0*/  CS2R R28, SRZ ;  /* 0x00000000001c7805 */ /* 0x000fe4000001ff00 */
[----:B------:R-:W-:Y:S02]  /*22f0*/  CS2R R30, SRZ ;  /* 0x00000000001e7805 */ /* 0x000fe4000001ff00 */
[----:B------:R-:W-:-:S04]  /*2300*/  CS2R R34, SRZ ;  /* 0x0000000000227805 */ /* 0x000fc8000001ff00 */
[----:B------:R1:W2:Y:S01]  /*2310*/  @P2 LDG.E.EL.128 R28, desc[UR4][R32.64] ;  /* 0x00000004201c2981 */ /* 0x0002a2000c2e1d00 */
[----:B0-----:R-:W-:Y:S01]  /*2320*/  IMAD.WIDE R46, R6, 0x4, R64 ;  /* 0x00000004062e7825 */ /* 0x001fe200078e0240 */
[----:B-1----:R-:W-:-:S06]  /*2330*/  CS2R R32, SRZ ;  /* 0x0000000000207805 */ /* 0x002fcc000001ff00 */
[----:B------:R0:W5:Y:S02]  /*2340*/  @P2 LDG.E.EL.128 R32, desc[UR4][R46.64] ;  /* 0x000000042e202981 */ /* 0x000164000c2e1d00 */
[----:B0-----:R-:W-:Y:S01]  /*2350*/  IMAD.WIDE R46, R8, 0x4, R64 ;  /* 0x00000004082e7825 */ /* 0x001fe200078e0240 */
        /* <DEDUP_REMOVED lines=16> */
[----:B------:R0:W2:Y:S02]  /*2460*/  @P1 LDG.E.EL.128 R28, desc[UR4][R32.64] ;  /* 0x00000004201c1981 */ /* 0x0000a4000c2e1d00 */
[----:B0-----:R-:W-:-:S06]  /*2470*/  CS2R R32, SRZ ;  /* 0x0000000000207805 */ /* 0x001fcc000001ff00 */
[----:B------:R3:W5:Y:S01]  /*2480*/  @P1 LDG.E.EL.128 R32, desc[UR4][R46.64] ;  /* 0x000000042e201981 */ /* 0x000762000c2e1d00 */
[----:B----4-:R-:W-:Y:S02]  /*2490*/  SEL R24, R24, RZ, P0 ;  /* 0x000000ff18187207 */ /* 0x010fe40000000000 */
[----:B------:R-:W-:Y:S02]  /*24a0*/  SEL R25, R25, RZ, P0 ;  /* 0x000000ff19197207 */ /* 0x000fe40000000000 */
[----:B------:R-:W-:Y:S02]  /*24b0*/  SEL R26, R26, RZ, P0 ;  /* 0x000000ff1a1a7207 */ /* 0x000fe40000000000 */
[----:B------:R-:W-:Y:S02]  /*24c0*/  SEL R27, R27, RZ, P0 ;  /* 0x000000ff1b1b7207 */ /* 0x000fe40000000000 */
[----:B---3--:R-:W-:Y:S02]  /*24d0*/  SEL R47, R20, RZ, P0 ;  /* 0x000000ff142f7207 */ /* 0x008fe40000000000 */
[----:B------:R-:W-:-:S02]  /*24e0*/  SEL R20, R21, RZ, P0 ;  /* 0x000000ff15147207 */ /* 0x000fc40000000000 */
[----:B------:R-:W-:Y:S02]  /*24f0*/  SEL R21, R22, RZ, P0 ;  /* 0x000000ff16157207 */ /* 0x000fe40000000000 */
[----:B------:R-:W-:Y:S02]  /*2500*/  SEL R46, R13, RZ, P0 ;  /* 0x000000ff0d2e7207 */ /* 0x000fe40000000000 */
[----:B------:R-:W-:Y:S02]  /*2510*/  SEL R16, R16, RZ, P0 ;  /* 0x000000ff10107207 */ /* 0x000fe40000000000 */
[----:B------:R-:W-:Y:S02]  /*2520*/  SEL R17, R17, RZ, P0 ;  /* 0x000000ff11117207 */ /* 0x000fe40000000000 */
[----:B------:R-:W-:Y:S02]  /*2530*/  SEL R18, R18, RZ, P0 ;  /* 0x000000ff12127207 */ /* 0x000fe40000000000 */
[----:B------:R-:W-:-:S02]  /*2540*/  SEL R19, R19, RZ, P0 ;  /* 0x000000ff13137207 */ /* 0x000fc40000000000 */
[----:B------:R-:W-:Y:S01]  /*2550*/  SEL R22, R23, RZ, P0 ;  /* 0x000000ff17167207 */ /* 0x000fe20000000000 */
[----:B------:R-:W-:-:S06]  /*2560*/  @!P6 FMUL R0, R0, 16777216 ;  /* 0x4b8000000000e820 */ /* 0x000fcc0000400000 */
[----:B------:R-:W-:Y:S01]  /*2570*/  MUFU.RCP R0, R0 ;  /* 0x0000000000007308 */ /* 0x000fe20000001000 */
[----:B------:R-:W-:Y:S01]  /*2580*/  @!P6 FMUL R37, R37, 16777216 ;  /* 0x4b8000002525e820 */ /* 0x000fe20000400000 */
[----:B------:R-:W-:Y:S01]  /*2590*/  FADD R25, R25, -R46 ;  /* 0x8000002e19197221 */ /* 0x000fe20000000000 */
[----:B--2---:R-:W-:Y:S02]  /*25a0*/  SEL R58, R30, RZ, P1 ;  /* 0x000000ff1e3a7207 */ /* 0x004fe40000800000 */
[----:B------:R-:W-:Y:S02]  /*25b0*/  SEL R29, R29, RZ, P1 ;  /* 0x000000ff1d1d7207 */ /* 0x000fe40000800000 */
[----:B------:R-:W-:Y:S02]  /*25c0*/  SEL R28, R28, RZ, P1 ;  /* 0x000000ff1c1c7207 */ /* 0x000fe40000800000 */
[----:B------:R-:W-:Y:S02]  /*25d0*/  SEL R31, R31, RZ, P1 ;  /* 0x000000ff1f1f7207 */ /* 0x000fe40000800000 */
[----:B-----5:R-:W-:-:S02]  /*25e0*/  SEL R30, R33, RZ, P1 ;  /* 0x000000ff211e7207 */ /* 0x020fc40000800000 */
[----:B------:R-:W-:Y:S02]  /*25f0*/  SEL R33, R34, RZ, P1 ;  /* 0x000000ff22217207 */ /* 0x000fe40000800000 */
[----:B------:R-:W0:Y:S01]  /*2600*/  MUFU.RCP R34, R5 ;  /* 0x0000000500227308 */ /* 0x000e220000001000 */
[----:B------:R-:W-:Y:S01]  /*2610*/  SEL R59, R32, RZ, P1 ;  /* 0x000000ff203b7207 */ /* 0x000fe20000800000 */
[----:B------:R-:W-:Y:S01]  /*2620*/  FFMA R30, R29, R68, R30 ;  /* 0x000000441d1e7223 */ /* 0x000fe2000000001e */
[----:B------:R-:W-:Y:S02]  /*2630*/  SEL R32, R35, RZ, P1 ;  /* 0x000000ff23207207 */ /* 0x000fe40000800000 */
[----:B------:R-:W-:Y:S01]  /*2640*/  FSETP.GEU.AND P1, PT, R48, RZ, PT ;  /* 0x000000ff3000720b */ /* 0x000fe20003f2e000 */
[----:B------:R-:W-:Y:S01]  /*2650*/  FFMA R29, R28, R69, R59 ;  /* 0x000000451c1d7223 */ /* 0x000fe2000000003b */
[----:B------:R-:W-:Y:S02]  /*2660*/  FFMA R28, R58, R62, R33 ;  /* 0x0000003e3a1c7223 */ /* 0x000fe40000000021 */
[----:B------:R-:W-:Y:S01]  /*2670*/  SEL R33, RZ, 0x1, P1 ;  /* 0x00000001ff217807 */ /* 0x000fe20000800000 */
[----:B------:R-:W2:Y:S01]  /*2680*/  LDL.LU R62, [R1+0x4] ;  /* 0x00000400013e7983 */ /* 0x000ea20000300800 */
[----:B------:R-:W-:Y:S01]  /*2690*/  FSETP.GEU.AND P1, PT, R29, RZ, PT ;  /* 0x000000ff1d00720b */ /* 0x000fe20003f2e000 */
[----:B0-----:R-:W-:-:S03]  /*26a0*/  FMUL R9, R34, R9 ;  /* 0x0000000922097220 */ /* 0x001fc60000400000 */
[----:B------:R-:W-:Y:S02]  /*26b0*/  SEL R34, RZ, 0x1, P1 ;  /* 0x00000001ff227807 */ /* 0x000fe40000800000 */
[----:B------:R-:W-:Y:S01]  /*26c0*/  FSETP.GEU.AND P1, PT, R30, RZ, PT ;  /* 0x000000ff1e00720b */ /* 0x000fe20003f2e000 */
[----:B------:R-:W-:Y:S02]  /*26d0*/  FMUL R9, R9, R39 ;  /* 0x0000002709097220 */ /* 0x000fe40000400000 */
[----:B------:R-:W3:Y:S01]  /*26e0*/  LDL.LU R39, [R1] ;  /* 0x0000000001277983 */ /* 0x000ee20000300800 */
[----:B------:R-:W-:Y:S01]  /*26f0*/  SEL R35, RZ, 0x1fffe, P1 ;  /* 0x0001fffeff237807 */ /* 0x000fe20000800000 */
[----:B------:R-:W-:Y:S01]  /*2700*/  FFMA R5, R31, R9, R32 ;  /* 0x000000091f057223 */ /* 0x000fe20000000020 */
[----:B------:R-:W-:-:S04]  /*2710*/  FSETP.GEU.AND P1, PT, R28, RZ, PT ;  /* 0x000000ff1c00720b */ /* 0x000fc80003f2e000 */
[----:B------:R-:W-:Y:S02]  /*2720*/  SEL R31, RZ, 0x4, P1 ;  /* 0x00000004ff1f7807 */ /* 0x000fe40000800000 */
[----:B------:R-:W-:Y:S01]  /*2730*/  FSETP.GEU.AND P1, PT, R5, RZ, PT ;  /* 0x000000ff0500720b */ /* 0x000fe20003f2e000 */
[----:B------:R-:W-:-:S03]  /*2740*/  IMAD.IADD R34, R34, 0x1, R35 ;  /* 0x0000000122227824 */ /* 0x000fc600078e0223 */
[----:B------:R-:W-:Y:S02]  /*2750*/  SEL R32, RZ, 0x7fff8, P1 ;  /* 0x0007fff8ff207807 */ /* 0x000fe40000800000 */
[----:B------:R-:W-:Y:S02]  /*2760*/  FSETP.GEU.AND P1, PT, R52, RZ, PT ;  /* 0x000000ff3400720b */ /* 0x000fe40003f2e000 */
[----:B------:R-:W-:Y:S02]  /*2770*/  LOP3.LUT R34, R34, 0x3, RZ, 0xc0, !PT ;  /* 0x0000000322227812 */ /* 0x000fe400078ec0ff */
[----:B------:R-:W-:Y:S02]  /*2780*/  SEL R9, RZ, 0x1, P1 ;  /* 0x00000001ff097807 */ /* 0x000fe40000800000 */
[----:B------:R-:W-:Y:S02]  /*2790*/  FSETP.GEU.AND P1, PT, R51, RZ, PT ;  /* 0x000000ff3300720b */ /* 0x000fe40003f2e000 */
[----:B------:R-:W-:-:S02]  /*27a0*/  IADD3 R31, R34, R32, R31 ;  /* 0x00000020221f7210 */ /* 0x000fc40007ffe01f */
[----:B------:R-:W-:Y:S02]  /*27b0*/  SEL R34, RZ, 0x1fffe, P1 ;  /* 0x0001fffeff227807 */ /* 0x000fe40000800000 */
[----:B------:R-:W-:-:S03]  /*27c0*/  FSETP.GEU.AND P1, PT, R50, RZ, PT ;  /* 0x000000ff3200720b */ /* 0x000fc60003f2e000 */
[----:B------:R-:W-:Y:S01]  /*27d0*/  IMAD.IADD R34, R9, 0x1, R34 ;  /* 0x0000000109227824 */ /* 0x000fe200078e0222 */
        /* <DEDUP_REMOVED lines=13> */
[----:B------:R-:W-:Y:S02]  /*28b0*/  SEL R35, R12, RZ, P0 ;  /* 0x000000ff0c237207 */ /* 0x000fe40000000000 */
[----:B------:R-:W-:-:S02]  /*28c0*/  IADD3 R9, R33, R34, R9 ;  /* 0x0000002221097210 */ /* 0x000fc40007ffe009 */
[----:B------:R-:W-:Y:S02]  /*28d0*/  SEL R34, R15, RZ, P0 ;  /* 0x000000ff0f227207 */ /* 0x000fe40000000000 */
[----:B------:R-:W-:Y:S02]  /*28e0*/  SEL R33, R14, RZ, P0 ;  /* 0x000000ff0e217207 */ /* 0x000fe40000000000 */
[----:B------:R-:W-:-:S04]  /*28f0*/  FSETP.GEU.AND P0, PT, R42, RZ, PT ;  /* 0x000000ff2a00720b */ /* 0x000fc80003f0e000 */
[----:B------:R-:W-:Y:S02]  /*2900*/  SEL R13, RZ, 0x1fffe, P0 ;  /* 0x0001fffeff0d7807 */ /* 0x000fe40000000000 */
[----:B------:R-:W-:Y:S02]  /*2910*/  FSETP.GEU.AND P0, PT, R40, RZ, PT ;  /* 0x000000ff2800720b */ /* 0x000fe40003f0e000 */
[----:B------:R-:W-:Y:S02]  /*2920*/  FSETP.GEU.AND P1, PT, R41, RZ, PT ;  /* 0x000000ff2900720b */ /* 0x000fe40003f2e000 */
[----:B------:R-:W-:-:S05]  /*2930*/  SEL R12, RZ, 0x1, P0 ;  /* 0x00000001ff0c7807 */ /* 0x000fca0000000000 */
[----:B------:R-:W-:Y:S01]  /*2940*/  IMAD.IADD R14, R12, 0x1, R13 ;  /* 0x000000010c0e7824 */ /* 0x000fe200078e020d */
[----:B------:R-:W-:Y:S02]  /*2950*/  SEL R12, RZ, 0x4, P1 ;  /* 0x00000004ff0c7807 */ /* 0x000fe40000800000 */
[----:B------:R-:W-:Y:S02]  /*2960*/  FSETP.GEU.AND P1, PT, R43, RZ, PT ;  /* 0x000000ff2b00720b */ /* 0x000fe40003f2e000 */
[----:B------:R-:W-:Y:S02]  /*2970*/  LOP3.LUT R14, R14, 0x3, RZ, 0xc0, !PT ;  /* 0x000000030e0e7812 */ /* 0x000fe400078ec0ff */
[----:B------:R-:W-:Y:S02]  /*2980*/  SEL R13, RZ, 0x7fff8, P1 ;  /* 0x0007fff8ff0d7807 */ /* 0x000fe40000800000 */
[----:B------:R-:W-:Y:S02]  /*2990*/  FSETP.GEU.AND P1, PT, R54, RZ, PT ;  /* 0x000000ff3600720b */ /* 0x000fe40003f2e000 */
[----:B------:R-:W-:-:S02]  /*29a0*/  IADD3 R23, R14, R13, R12 ;  /* 0x0000000d0e177210 */ /* 0x000fc40007ffe00c */
[----:B------:R-:W-:Y:S01]  /*29b0*/  FSEL R12, R54, RZ, P1 ;  /* 0x000000ff360c7208 */ /* 0x000fe20000800000 */
[----:B------:R-:W-:Y:S01]  /*29c0*/  IMAD.SHL.U32 R31, R31, 0x100, RZ ;  /* 0x000001001f1f7824 */ /* 0x000fe200078e00ff */
[----:B------:R-:W-:-:S05]  /*29d0*/  LOP3.LUT R54, R23, 0xf, RZ, 0xc0, !PT ;  /* 0x0000000f17367812 */ /* 0x000fca00078ec0ff */
[----:B------:R-:W-:Y:S01]  /*29e0*/  IMAD R54, R9, 0x10, R54 ;  /* 0x0000001009367824 */ /* 0x000fe200078e0236 */
[----:B------:R-:W-:-:S04]  /*29f0*/  LOP3.LUT R9, R31, 0xf00, RZ, 0xe2, !PT ;  /* 0x00000f001f097812 */ /* 0x000fc800078ee2ff */
[----:B------:R-:W-:Y:S01]  /*2a00*/  LOP3.LUT R54, R54, 0xff, RZ, 0xc0, !PT ;  /* 0x000000ff36367812 */ /* 0x000fe200078ec0ff */
[----:B------:R-:W-:Y:S01]  /*2a10*/  IMAD R9, R32, 0x1000, R9 ;  /* 0x0000100020097824 */ /* 0x000fe200078e0209 */
[----:B------:R-:W-:-:S03]  /*2a20*/  FSETP.GEU.AND P1, PT, R55, RZ, PT ;  /* 0x000000ff3700720b */ /* 0x000fc60003f2e000 */
[----:B------:R-:W-:Y:S01]  /*2a30*/  IMAD.IADD R9, R9, 0x1, R54 ;  /* 0x0000000109097824 */ /* 0x000fe200078e0236 */
[----:B------:R-:W-:Y:S02]  /*2a40*/  FSEL R13, R55, RZ, P1 ;  /* 0x000000ff370d7208 */ /* 0x000fe40000800000 */
[C---:B------:R-:W-:Y:S02]  /*2a50*/  FSETP.GEU.AND P1, PT, R56.reuse, RZ, PT ;  /* 0x000000ff3800720b */ /* 0x040fe40003f2e000 */
[----:B------:R-:W-:Y:S02]  /*2a60*/  LOP3.LUT R9, R9, 0xffff, RZ, 0xc0, !PT ;  /* 0x0000ffff09097812 */ /* 0x000fe400078ec0ff */
[----:B------:R-:W-:Y:S02]  /*2a70*/  FSEL R14, R56, RZ, P1 ;  /* 0x000000ff380e7208 */ /* 0x000fe40000800000 */
[----:B------:R-:W-:Y:S02]  /*2a80*/  SHF.R.U32.HI R23, RZ, 0x7, R9 ;  /* 0x00000007ff177819 */ /* 0x000fe40000011609 */
[----:B------:R-:W-:-:S02]  /*2a90*/  FSETP.GEU.AND P1, PT, R57, RZ, PT ;  /* 0x000000ff3900720b */ /* 0x000fc40003f2e000 */
[----:B------:R-:W-:Y:S02]  /*2aa0*/  LOP3.LUT R23, R23, 0x1, RZ, 0xc0, !PT ;  /* 0x0000000117177812 */ /* 0x000fe400078ec0ff */
[----:B------:R-:W-:Y:S02]  /*2ab0*/  FSEL R15, R57, RZ, P1 ;  /* 0x000000ff390f7208 */ /* 0x000fe40000800000 */
[----:B------:R-:W-:Y:S02]  /*2ac0*/  ISETP.NE.U32.AND P1, PT, R23, 0x1, PT ;  /* 0x000000011700780c */ /* 0x000fe40003f25070 */
[----:B------:R-:W-:-:S04]  /*2ad0*/  SHF.R.U32.HI R23, RZ, 0x6, R9 ;  /* 0x00000006ff177819 */ /* 0x000fc80000011609 */
        /* <DEDUP_REMOVED lines=11> */
[----:B------:R-:W0:Y:S02]  /*2b90*/  MUFU.RCP R23, R4 ;  /* 0x0000000400177308 */ /* 0x000e240000001000 */
[----:B0-----:R-:W-:-:S06]  /*2ba0*/  FMUL R23, R23, R10 ;  /* 0x0000000a17177220 */ /* 0x001fcc0000400000 */
[----:B------:R-:W0:Y:S01]  /*2bb0*/  MUFU.RCP R10, R3 ;  /* 0x00000003000a7308 */ /* 0x000e220000001000 */
[----:B------:R-:W-:Y:S01]  /*2bc0*/  FMUL R32, R0, R37 ;  /* 0x0000002500207220 */ /* 0x000fe20000400000 */
[--C-:B------:R-:W-:Y:S02]  /*2bd0*/  SHF.R.U32.HI R0, RZ, 0x3, R9.reuse ;  /* 0x00000003ff007819 */ /* 0x100fe40000011609 */
[----:B------:R-:W-:Y:S02]  /*2be0*/  SHF.R.U32.HI R4, RZ, 0x2, R9 ;  /* 0x00000002ff047819 */ /* 0x000fe40000011609 */
[----:B------:R-:W-:Y:S01]  /*2bf0*/  LOP3.LUT R0, R0, 0x1, RZ, 0xc0, !PT ;  /* 0x0000000100007812 */ /* 0x000fe200078ec0ff */
[----:B0-----:R-:W-:Y:S02]  /*2c00*/  FMUL R10, R10, R11 ;  /* 0x0000000b0a0a7220 */ /* 0x001fe40000400000 */
[----:B------:R0:W1:Y:S01]  /*2c10*/  MUFU.RCP R11, R2 ;  /* 0x00000002000b7308 */ /* 0x0000620000001000 */
[----:B------:R-:W-:Y:S01]  /*2c20*/  FSEL R40, R40, RZ, P0 ;  /* 0x000000ff28287208 */ /* 0x000fe20000000000 */
[----:B0-----:R-:W-:Y:S01]  /*2c30*/  VIADD R2, R8, 0xffffffa0 ;  /* 0xffffffa008027836 */ /* 0x001fe20000000000 */
[----:B------:R-:W-:-:S04]  /*2c40*/  ISETP.NE.U32.AND P0, PT, R0, 0x1, PT ;  /* 0x000000010000780c */ /* 0x000fc80003f05070 */
[----:B------:R-:W-:Y:S02]  /*2c50*/  ISETP.GE.U32.AND P2, PT, R2, 0x40, PT ;  /* 0x000000400200780c */ /* 0x000fe40003f46070 */
[----:B------:R-:W0:Y:S01]  /*2c60*/  LDC.64 R2, c[0x0][0x248] ;  /* 0x00009200ff027b82 */ /* 0x000e220000000a00 */
[----:B------:R-:W-:Y:S02]  /*2c70*/  LOP3.LUT R4, R4, 0x1, RZ, 0xc0, !PT ;  /* 0x0000000104047812 */ /* 0x000fe400078ec0ff */
[----:B------:R-:W-:Y:S02]  /*2c80*/  SHF.R.U32.HI R0, RZ, 0x1, R9 ;  /* 0x00000001ff007819 */ /* 0x000fe40000011609 */
[----:B------:R-:W-:Y:S02]  /*2c90*/  FSEL R43, R43, RZ, P0 ;  /* 0x000000ff2b2b7208 */ /* 0x000fe40000000000 */
[----:B------:R-:W-:Y:S02]  /*2ca0*/  ISETP.NE.U32.AND P0, PT, R4, 0x1, PT ;  /* 0x000000010400780c */ /* 0x000fe40003f05070 */
[----:B------:R-:W-:-:S02]  /*2cb0*/  LOP3.LUT R0, R0, 0x1, RZ, 0xc0, !PT ;  /* 0x0000000100007812 */ /* 0x000fc400078ec0ff */
[----:B------:R-:W-:Y:S02]  /*2cc0*/  FSEL R41, R41, RZ, P0 ;  /* 0x000000ff29297208 */ /* 0x000fe40000000000 */
[----:B------:R-:W-:Y:S01]  /*2cd0*/  ISETP.NE.U32.AND P0, PT, R0, 0x1, PT ;  /* 0x000000010000780c */ /* 0x000fe20003f05070 */
[----:B------:R-:W-:Y:S01]  /*2ce0*/  FADD R27, R27, -R34 ;  /* 0x800000221b1b7221 */ /* 0x000fe20000000000 */
[----:B------:R-:W-:Y:S01]  /*2cf0*/  FADD R26, R26, -R33 ;  /* 0x800000211a1a7221 */ /* 0x000fe20000000000 */
[----:B-1----:R-:W-:Y:S01]  /*2d00*/  FMUL R11, R11, R36 ;  /* 0x000000240b0b7220 */ /* 0x002fe20000400000 */
[----:B------:R-:W-:Y:S02]  /*2d10*/  FSEL R42, R42, RZ, P0 ;  /* 0x000000ff2a2a7208 */ /* 0x000fe40000000000 */
[----:B------:R-:W-:Y:S01]  /*2d20*/  ISETP.LT.AND P0, PT, R7, 0x34d00, !P2 ;  /* 0x00034d000700780c */ /* 0x000fe20005701270 */
[----:B------:R-:W-:Y:S01]  /*2d30*/  FADD R24, R24, -R35 ;  /* 0x8000002318187221 */ /* 0x000fe20000000000 */
[----:B------:R-:W-:Y:S01]  /*2d40*/  FMUL R25, R10, R25 ;  /* 0x000000190a197220 */ /* 0x000fe20000400000 */
[----:B------:R-:W-:Y:S01]  /*2d50*/  FMUL R26, R11, R26 ;  /* 0x0000001a0b1a7220 */ /* 0x000fe20000400000 */
[----:B------:R-:W-:Y:S01]  /*2d60*/  FMUL R27, R32, R27 ;  /* 0x0000001b201b7220 */ /* 0x000fe20000400000 */
[----:B------:R-:W-:Y:S01]  /*2d70*/  FMUL R24, R23, R24 ;  /* 0x0000001817187220 */ /* 0x000fe20000400000 */
[----:B------:R-:W-:Y:S01]  /*2d80*/  FFMA R17, R17, R25, R20 ;  /* 0x0000001911117223 */ /* 0x000fe20000000014 */
[----:B------:R-:W-:Y:S01]  /*2d90*/  FFMA R18, R18, R26, R21 ;  /* 0x0000001a12127223 */ /* 0x000fe20000000015 */
[----:B------:R-:W-:Y:S01]  /*2da0*/  FFMA R19, R19, R27, R22 ;  /* 0x0000001b13137223 */ /* 0x000fe20000000016 */
[----:B------:R-:W-:-:S02]  /*2db0*/  CS2R R20, SRZ ;  /* 0x0000000000147805 */ /* 0x000fc4000001ff00 */
[----:B------:R-:W-:Y:S01]  /*2dc0*/  CS2R R22, SRZ ;  /* 0x0000000000167805 */ /* 0x000fe2000001ff00 */
[----:B0-----:R-:W-:-:S05]  /*2dd0*/  IMAD.WIDE R10, R8, 0x4, R2 ;  /* 0x00000004080a7825 */ /* 0x001fca00078e0202 */
[----:B------:R-:W4:Y:S01]  /*2de0*/  @P0 LDG.E.EL.128 R20, desc[UR4][R10.64+-0x180] ;  /* 0xfffe80040a140981 */ /* 0x000f22000c2e1d00 */
[----:B------:R-:W-:Y:S01]  /*2df0*/  FFMA R16, R16, R24, R47 ;  /* 0x0000001810107223 */ /* 0x000fe2000000002f */
[----:B------:R-:W-:-:S04]  /*2e00*/  FSEL R48, R48, RZ, P1 ;  /* 0x000000ff30307208 */ /* 0x000fc80000800000 */
[----:B------:R-:W-:-:S04]  /*2e10*/  FSETP.GEU.AND P1, PT, R16, RZ, PT ;  /* 0x000000ff1000720b */ /* 0x000fc80003f2e000 */
[----:B------:R-:W-:Y:S02]  /*2e20*/  FSEL R16, R16, RZ, P1 ;  /* 0x000000ff10107208 */ /* 0x000fe40000800000 */
[----:B------:R-:W-:-:S04]  /*2e30*/  FSETP.GEU.AND P1, PT, R17, RZ, PT ;  /* 0x000000ff1100720b */ /* 0x000fc80003f2e000 */
[----:B------:R-:W-:Y:S02]  /*2e40*/  FSEL R17, R17, RZ, P1 ;  /* 0x000000ff11117208 */ /* 0x000fe40000800000 */
[----:B------:R-:W-:Y:S01]  /*2e50*/  FSETP.GEU.AND P1, PT, R18, RZ, PT ;  /* 0x000000ff1200720b */ /* 0x000fe20003f2e000 */
[----:B------:R-:W-:-:S03]  /*2e60*/  VIADD R0, R6, 0xffffffa0 ;  /* 0xffffffa006007836 */ /* 0x000fc60000000000 */
[----:B------:R-:W-:Y:S02]  /*2e70*/  FSEL R18, R18, RZ, P1 ;  /* 0x000000ff12127208 */ /* 0x000fe40000800000 */
[----:B------:R-:W-:-:S04]  /*2e80*/  FSETP.GEU.AND P1, PT, R19, RZ, PT ;  /* 0x000000ff1300720b */ /* 0x000fc80003f2e000 */
[----:B------:R-:W-:Y:S02]  /*2e90*/  FSEL R19, R19, RZ, P1 ;  /* 0x000000ff13137208 */ /* 0x000fe40000800000 */
[----:B------:R-:W-:Y:S02]  /*2ea0*/  ISETP.GE.U32.AND P1, PT, R0, 0x40, PT ;  /* 0x000000400000780c */ /* 0x000fe40003f26070 */
[----:B------:R-:W-:Y:S01]  /*2eb0*/  ISETP.GT.AND P6, PT, R8, 0xff, PT ;  /* 0x000000ff0800780c */ /* 0x000fe20003fc4270 */
[----:B------:R-:W-:Y:S01]  /*2ec0*/  IMAD.MOV.U32 R66, RZ, RZ, 0x3e800000 ;  /* 0x3e800000ff427424 */ /* 0x000fe200078e00ff */
[----:B--2---:R-:W-:Y:S02]  /*2ed0*/  IADD3 R62, P4, R62, UR6, RZ ;  /* 0x000000063e3e7c10 */ /* 0x004fe4000ff9e0ff */
[----:B---3--:R-:W-:-:S13]  /*2ee0*/  ISETP.GE.U32.AND P5, PT, R39, 0x60, PT ;  /* 0x000000602700780c */ /* 0x008fda0003fa6070 */
[----:B------:R-:W-:Y:S02]  /*2ef0*/  @P5 FSEL R12, R44, RZ, P6 ;  /* 0x000000ff2c0c5208 */ /* 0x000fe40003000000 */
[----:B------:R-:W-:Y:S02]  /*2f00*/  @P5 FSEL R13, R45, RZ, P6 ;  /* 0x000000ff2d0d5208 */ /* 0x000fe40003000000 */
[----:B------:R-:W-:Y:S02]  /*2f10*/  @P5 FSEL R14, R49, RZ, P6 ;  /* 0x000000ff310e5208 */ /* 0x000fe40003000000 */
[----:B------:R-:W-:Y:S02]  /*2f20*/  @P5 FSEL R15, R48, RZ, P6 ;  /* 0x000000ff300f5208 */ /* 0x000fe40003000000 */
[----:B------:R-:W-:Y:S02]  /*2f30*/  ISETP.GE.U32.AND P5, PT, R63, 0x60, PT ;  /* 0x000000603f00780c */ /* 0x000fe40003fa6070 */
[----:B------:R-:W-:-:S02]  /*2f40*/  IADD3.X R63, R61, UR7, RZ, P4, !PT ;  /* 0x000000073d3f7c10 */ /* 0x000fc4000a7fe4ff */
[----:B------:R-:W-:-:S04]  /*2f50*/  IADD3 R60, P4, R60, UR6, RZ ;  /* 0x000000063c3c7c10 */ /* 0x000fc8000ff9e0ff */
[----:B------:R-:W-:Y:S01]  /*2f60*/  IADD3.X R61, R38, UR7, RZ, P4, !PT ;  /* 0x00000007263d7c10 */ /* 0x000fe2000a7fe4ff */
[----:B------:R-:W-:Y:S02]  /*2f70*/  VIADD R67, R7, 0x200 ;  /* 0x0000020007437836 */ /* 0x000fe40000000000 */
[----:B------:R-:W-:Y:S01]  /*2f80*/  IMAD.WIDE R2, R6, 0x4, R2 ;  /* 0x0000000406027825 */ /* 0x000fe200078e0202 */
[----:B----4-:R-:W-:-:S05]  /*2f90*/  SEL R0, R20, RZ, P0 ;  /* 0x000000ff14007207 */ /* 0x010fca0000000000 */
[----:B------:R-:W-:Y:S01]  /*2fa0*/  FADD R0, R0, 0.0010000000474974513054 ;  /* 0x3a83126f00007421 */ /* 0x000fe20000000000 */
[----:B------:R-:W-:-:S05]  /*2fb0*/  SEL R4, R21, RZ, P0 ;  /* 0x000000ff15047207 */ /* 0x000fca0000000000 */
[----:B------:R-:W0:Y:S01]  /*2fc0*/  MUFU.SQRT R0, R0 ;  /* 0x0000000000007308 */ /* 0x000e220000002000 */
[----:B------:R-:W-:Y:S01]  /*2fd0*/  FADD R4, R4, 0.0010000000474974513054 ;  /* 0x3a83126f04047421 */ /* 0x000fe20000000000 */
[----:B------:R-:W-:-:S06]  /*2fe0*/  SEL R22, R22, RZ, P0 ;  /* 0x000000ff16167207 */ /* 0x000fcc0000000000 */
[----:B------:R-:W1:Y:S01]  /*2ff0*/  MUFU.SQRT R4, R4 ;  /* 0x0000000400047308 */ /* 0x000e620000002000 */
[----:B0-----:R-:W-:Y:S01]  /*3000*/  FSETP.GT.AND P3, PT, R0, 8.50705917302346158658e+37, PT ;  /* 0x7e8000000000780b */ /* 0x001fe20003f64000 */
[----:B------:R-:W-:Y:S01]  /*3010*/  FADD R32, R22, 0.0010000000474974513054 ;  /* 0x3a83126f16207421 */ /* 0x000fe20000000000 */
[----:B------:R-:W-:Y:S02]  /*3020*/  FSETP.GEU.AND P4, PT, R0, 1.175494350822287508e-38, PT ;  /* 0x008000000000780b */ /* 0x000fe40003f8e000 */
[----:B------:R-:W-:-:S03]  /*3030*/  FSEL R33, R66, 1, P3 ;  /* 0x3f80000042217808 */ /* 0x000fc60001800000 */
[----:B------:R-:W0:Y:S01]  /*3040*/  MUFU.SQRT R32, R32 ;  /* 0x0000002000207308 */ /* 0x000e220000002000 */
[----:B------:R-:W-:-:S05]  /*3050*/  SEL R23, R23, RZ, P0 ;  /* 0x000000ff17177207 */ /* 0x000fca0000000000 */
[----:B------:R-:W-:Y:S01]  /*3060*/  @P3 FMUL R0, R0, 0.25 ;  /* 0x3e80000000003820 */ /* 0x000fe20000400000 */
[----:B-1----:R-:W-:Y:S01]  /*3070*/  FSETP.GT.AND P3, PT, R4, 8.50705917302346158658e+37, PT ;  /* 0x7e8000000400780b */ /* 0x002fe20003f64000 */
[----:B------:R-:W-:Y:S01]  /*3080*/  FADD R31, R23, 0.0010000000474974513054 ;  /* 0x3a83126f171f7421 */ /* 0x000fe20000000000 */
[----:B------:R-:W-:Y:S01]  /*3090*/  @!P4 FMUL R33, R33, 16777216 ;  /* 0x4b8000002121c820 */ /* 0x000fe20000400000 */
[----:B------:R-:W-:Y:S01]  /*30a0*/  @!P4 FMUL R0, R0, 16777216 ;  /* 0x4b8000000000c820 */ /* 0x000fe20000400000 */
[----:B------:R-:W-:Y:S02]  /*30b0*/  FSETP.GEU.AND P4, PT, R4, 1.175494350822287508e-38, PT ;  /* 0x008000000400780b */ /* 0x000fe40003f8e000 */
[----:B------:R-:W-:Y:S01]  /*30c0*/  FSEL R34, R66, 1, P3 ;  /* 0x3f80000042227808 */ /* 0x000fe20001800000 */
[----:B------:R-:W1:Y:S06]  /*30d0*/  MUFU.SQRT R31, R31 ;  /* 0x0000001f001f7308 */ /* 0x000e6c0000002000 */
[----:B------:R-:W-:Y:S01]  /*30e0*/  @P3 FMUL R4, R4, 0.25 ;  /* 0x3e80000004043820 */ /* 0x000fe20000400000 */
[----:B0-----:R-:W-:-:S03]  /*30f0*/  FSETP.GT.AND P3, PT, R32, 8.50705917302346158658e+37, PT ;  /* 0x7e8000002000780b */ /* 0x001fc60003f64000 */
[----:B------:R-:W-:Y:S01]  /*3100*/  @!P4 FMUL R4, R4, 16777216 ;  /* 0x4b8000000404c820 */ /* 0x000fe20000400000 */
[----:B------:R-:W-:Y:S01]  /*3110*/  @!P4 FMUL R34, R34, 16777216 ;  /* 0x4b8000002222c820 */ /* 0x000fe20000400000 */
[----:B------:R-:W-:Y:S02]  /*3120*/  FSETP.GEU.AND P4, PT, R32, 1.175494350822287508e-38, PT ;  /* 0x008000002000780b */ /* 0x000fe40003f8e000 */
[----:B------:R-:W-:-:S06]  /*3130*/  FSEL R35, R66, 1, P3 ;  /* 0x3f80000042237808 */ /* 0x000fcc0001800000 */
[----:B------:R-:W-:Y:S01]  /*3140*/  @P3 FMUL R32, R32, 0.25 ;  /* 0x3e80000020203820 */ /* 0x000fe20000400000 */
[----:B-1----:R-:W-:-:S04]  /*3150*/  FSETP.GT.AND P3, PT, R31, 8.50705917302346158658e+37, PT ;  /* 0x7e8000001f00780b */ /* 0x002fc80003f64000 */
[----:B------:R-:W-:Y:S01]  /*3160*/  @!P4 FMUL R32, R32, 16777216 ;  /* 0x4b8000002020c820 */ /* 0x000fe20000400000 */
[----:B------:R-:W-:Y:S01]  /*3170*/  @!P4 FMUL R35, R35, 16777216 ;  /* 0x4b8000002323c820 */ /* 0x000fe20000400000 */
[----:B------:R-:W-:Y:S02]  /*3180*/  FSETP.GEU.AND P4, PT, R31, 1.175494350822287508e-38, PT ;  /* 0x008000001f00780b */ /* 0x000fe40003f8e000 */
[----:B------:R-:W-:-:S05]  /*3190*/  FSEL R36, R66, 1, P3 ;  /* 0x3f80000042247808 */ /* 0x000fca0001800000 */
[----:B------:R-:W-:Y:S01]  /*31a0*/  @P3 FMUL R31, R31, 0.25 ;  /* 0x3e8000001f1f3820 */ /* 0x000fe20000400000 */
[----:B------:R-:W-:Y:S02]  /*31b0*/  ISETP.LT.AND P3, PT, R67, 0x34d00, !P1 ;  /* 0x00034d004300780c */ /* 0x000fe40004f61270 */
[----:B------:R-:W-:Y:S02]  /*31c0*/  CS2R R20, SRZ ;  /* 0x0000000000147805 */ /* 0x000fe4000001ff00 */
[----:B------:R-:W-:-:S09]  /*31d0*/  CS2R R22, SRZ ;  /* 0x0000000000167805 */ /* 0x000fd2000001ff00 */
[----:B------:R0:W2:Y:S01]  /*31e0*/  @P3 LDG.E.EL.128 R20, desc[UR4][R2.64+-0x180] ;  /* 0xfffe800402143981 */ /* 0x0000a2000c2e1d00 */
[----:B------:R-:W-:Y:S01]  /*31f0*/  ISETP.GT.AND P6, PT, R6, 0xff, PT ;  /* 0x000000ff0600780c */ /* 0x000fe20003fc4270 */
[----:B------:R-:W-:Y:S01]  /*3200*/  @!P4 FMUL R31, R31, 16777216 ;  /* 0x4b8000001f1fc820 */ /* 0x000fe20000400000 */
[----:B------:R-:W-:Y:S02]  /*3210*/  @!P4 FMUL R36, R36, 16777216 ;  /* 0x4b8000002424c820 */ /* 0x000fe40000400000 */
[----:B------:R-:W-:Y:S02]  /*3220*/  @P5 FSEL R17, R41, RZ, P6 ;  /* 0x000000ff29115208 */ /* 0x000fe40003000000 */
[----:B------:R-:W-:Y:S01]  /*3230*/  @P5 FSEL R16, R43, RZ, P6 ;  /* 0x000000ff2b105208 */ /* 0x000fe20003000000 */
[----:B0-----:R-:W0:Y:S01]  /*3240*/  LDC.64 R2, c[0x0][0x240] ;  /* 0x00009000ff027b82 */ /* 0x001e220000000a00 */
[----:B------:R-:W-:Y:S02]  /*3250*/  P2R R24, PR, RZ, 0x4 ;  /* 0x00000004ff187803 */ /* 0x000fe40000000000 */
[----:B------:R-:W-:-:S02]  /*3260*/  @P5 FSEL R18, R42, RZ, P6 ;  /* 0x000000ff2a125208 */ /* 0x000fc40003000000 */
[----:B------:R-:W-:Y:S02]  /*3270*/  @P5 FSEL R19, R40, RZ, P6 ;  /* 0x000000ff28135208 */ /* 0x000fe40003000000 */
[----:B------:R-:W-:Y:S02]  /*3280*/  P2R R10, PR, RZ, 0x1 ;  /* 0x00000001ff0a7803 */ /* 0x000fe40000000000 */
[----:B------:R-:W-:Y:S02]  /*3290*/  CS2R R26, SRZ ;  /* 0x00000000001a7805 */ /* 0x000fe4000001ff00 */
[----:B--2---:R-:W-:-:S05]  /*32a0*/  SEL R20, R20, RZ, P3 ;  /* 0x000000ff14147207 */ /* 0x004fca0001800000 */
[----:B------:R-:W-:-:S04]  /*32b0*/  FADD R20, R20, 0.0010000000474974513054 ;  /* 0x3a83126f14147421 */ /* 0x000fc80000000000 */
[----:B------:R-:W1:Y:S01]  /*32c0*/  MUFU.SQRT R37, R20 ;  /* 0x0000001400257308 */ /* 0x000e620000002000 */
[----:B------:R-:W-:Y:S02]  /*32d0*/  SEL R21, R21, RZ, P3 ;  /* 0x000000ff15157207 */ /* 0x000fe40001800000 */
[----:B------:R-:W-:Y:S02]  /*32e0*/  SEL R22, R22, RZ, P3 ;  /* 0x000000ff16167207 */ /* 0x000fe40001800000 */
[----:B------:R-:W-:Y:S01]  /*32f0*/  SEL R23, R23, RZ, P3 ;  /* 0x000000ff17177207 */ /* 0x000fe20001800000 */
[----:B------:R-:W-:Y:S02]  /*3300*/  FADD R21, R21, 0.0010000000474974513054 ;  /* 0x3a83126f15157421 */ /* 0x000fe40000000000 */
[----:B------:R-:W-:Y:S02]  /*3310*/  FADD R22, R22, 0.0010000000474974513054 ;  /* 0x3a83126f16167421 */ /* 0x000fe40000000000 */
[----:B------:R-:W2:Y:S01]  /*3320*/  MUFU.SQRT R39, R21 ;  /* 0x0000001500277308 */ /* 0x000ea20000002000 */
[----:B------:R-:W-:Y:S01]  /*3330*/  FADD R23, R23, 0.0010000000474974513054 ;  /* 0x3a83126f17177421 */ /* 0x000fe20000000000 */
[----:B-1----:R-:W-:-:S06]  /*3340*/  FSETP.GT.AND P4, PT, R37, 8.50705917302346158658e+37, PT ;  /* 0x7e8000002500780b */ /* 0x002fcc0003f84000 */
[----:B------:R-:W1:Y:S08]  /*3350*/  MUFU.SQRT R41, R22 ;  /* 0x0000001600297308 */ /* 0x000e700000002000 */
[----:B------:R-:W3:Y:S01]  /*3360*/  MUFU.SQRT R43, R23 ;  /* 0x00000017002b7308 */ /* 0x000ee20000002000 */
[C---:B------:R-:W-:Y:S01]  /*3370*/  FSETP.GEU.AND P2, PT, R37.reuse, 1.175494350822287508e-38, PT ;  /* 0x008000002500780b */ /* 0x040fe20003f4e000 */
[----:B------:R-:W-:Y:S01]  /*3380*/  @P4 FMUL R37, R37, 0.25 ;  /* 0x3e80000025254820 */ /* 0x000fe20000400000 */
[----:B------:R-:W-:-:S02]  /*3390*/  FSEL R38, R66, 1, P4 ;  /* 0x3f80000042267808 */ /* 0x000fc40002000000 */
[----:B--2---:R-:W-:Y:S02]  /*33a0*/  FSETP.GT.AND P4, PT, R39, 8.50705917302346158658e+37, PT ;  /* 0x7e8000002700780b */ /* 0x004fe40003f84000 */
[----:B-1----:R-:W-:Y:S02]  /*33b0*/  FSETP.GT.AND P6, PT, R41, 8.50705917302346158658e+37, PT ;  /* 0x7e8000002900780b */ /* 0x002fe40003fc4000 */
[----:B---3--:R-:W-:Y:S02]  /*33c0*/  FSETP.GT.AND P0, PT, R43, 8.50705917302346158658e+37, PT ;  /* 0x7e8000002b00780b */ /* 0x008fe40003f04000 */
[----:B------:R-:W-:-:S07]  /*33d0*/  FSETP.GEU.AND P5, PT, R39, 1.175494350822287508e-38, PT ;  /* 0x008000002700780b */ /* 0x000fce0003fae000 */
[----:B------:R-:W-:Y:S01]  /*33e0*/  @P4 FMUL R39, R39, 0.25 ;  /* 0x3e80000027274820 */ /* 0x000fe20000400000 */
[C---:B------:R-:W-:Y:S02]  /*33f0*/  FSEL R40, R66.reuse, 1, P4 ;  /* 0x3f80000042287808 */ /* 0x040fe40002000000 */
[C---:B------:R-:W-:Y:S01]  /*3400*/  FSETP.GEU.AND P4, PT, R41.reuse, 1.175494350822287508e-38, PT ;  /* 0x008000002900780b */ /* 0x040fe20003f8e000 */
[----:B------:R-:W-:Y:S01]  /*3410*/  @P6 FMUL R41, R41, 0.25 ;  /* 0x3e80000029296820 */ /* 0x000fe20000400000 */
[----:B------:R-:W-:Y:S01]  /*3420*/  FSEL R42, R66, 1, P6 ;  /* 0x3f800000422a7808 */ /* 0x000fe20003000000 */
[----:B------:R-:W-:Y:S01]  /*3430*/  @!P2 FMUL R37, R37, 16777216 ;  /* 0x4b8000002525a820 */ /* 0x000fe20000400000 */
[C---:B------:R-:W-:Y:S01]  /*3440*/  FSETP.GEU.AND P6, PT, R43.reuse, 1.175494350822287508e-38, PT ;  /* 0x008000002b00780b */ /* 0x040fe20003fce000 */
[----:B------:R-:W-:Y:S01]  /*3450*/  @!P2 FMUL R38, R38, 16777216 ;  /* 0x4b8000002626a820 */ /* 0x000fe20000400000 */
[----:B------:R-:W-:Y:S01]  /*3460*/  FSEL R44, R66, 1, P0 ;  /* 0x3f800000422c7808 */ /* 0x000fe20000000000 */
[----:B------:R-:W-:Y:S01]  /*3470*/  @P0 FMUL R43, R43, 0.25 ;  /* 0x3e8000002b2b0820 */ /* 0x000fe20000400000 */
[----:B------:R-:W-:-:S02]  /*3480*/  ISETP.NE.AND P2, PT, R24, RZ, PT ;  /* 0x000000ff1800720c */ /* 0x000fc40003f45270 */
[----:B------:R-:W-:Y:S02]  /*3490*/  CS2R R20, SRZ ;  /* 0x0000000000147805 */ /* 0x000fe4000001ff00 */
[----:B------:R-:W-:Y:S02]  /*34a0*/  ISETP.NE.AND P0, PT, R10, RZ, PT ;  /* 0x000000ff0a00720c */ /* 0x000fe40003f05270 */
[----:B------:R-:W-:Y:S02]  /*34b0*/  CS2R R22, SRZ ;  /* 0x0000000000167805 */ /* 0x000fe4000001ff00 */
[----:B------:R-:W-:Y:S01]  /*34c0*/  CS2R R24, SRZ ;  /* 0x0000000000187805 */ /* 0x000fe2000001ff00 */
[----:B0-----:R-:W-:-:S03]  /*34d0*/  IMAD.WIDE R10, R6, 0x4, R2 ;  /* 0x00000004060a7825 */ /* 0x001fc600078e0202 */
[----:B------:R-:W2:Y:S04]  /*34e0*/  @P3 LDG.E.EL.128 R20, desc[UR4][R62.64+-0x180] ;  /* 0xfffe80043e143981 */ /* 0x000ea8000c2e1d00 */
[----:B------:R-:W3:Y:S01]  /*34f0*/  @P3 LDG.E.EL.128 R24, desc[UR4][R10.64+-0x180] ;  /* 0xfffe80040a183981 */ /* 0x000ee2000c2e1d00 */
[----:B------:R-:W-:Y:S01]  /*3500*/  IMAD.WIDE R2, R8, 0x4, R2 ;  /* 0x0000000408027825 */ /* 0x000fe200078e0202 */
[----:B--2---:R-:W-:Y:S02]  /*3510*/  SEL R23, R23, RZ, P3 ;  /* 0x000000ff17177207 */ /* 0x004fe40001800000 */
[----:B---3--:R-:W-:Y:S02]  /*3520*/  SEL R46, R27, RZ, P3 ;  /* 0x000000ff1b2e7207 */ /* 0x008fe40001800000 */
[----:B------:R-:W-:-:S03]  /*3530*/  SEL R22, R22, RZ, P3 ;  /* 0x000000ff16167207 */ /* 0x000fc60001800000 */
[----:B------:R-:W-:Y:S01]  /*3540*/  FADD R45, R23, -R46 ;  /* 0x8000002e172d7221 */ /* 0x000fe20000000000 */
[----:B------:R-:W-:Y:S02]  /*3550*/  SEL R23, R26, RZ, P3 ;  /* 0x000000ff1a177207 */ /* 0x000fe40001800000 */
[----:B------:R-:W-:Y:S02]  /*3560*/  SEL R21, R21, RZ, P3 ;  /* 0x000000ff15157207 */ /* 0x000fe40001800000 */
[----:B------:R-:W-:Y:S01]  /*3570*/  SEL R20, R20, RZ, P3 ;  /* 0x000000ff14147207 */ /* 0x000fe20001800000 */
[----:B------:R-:W-:Y:S01]  /*3580*/  FADD R46, R22, -R23 ;  /* 0x80000017162e7221 */ /* 0x000fe20000000000 */
[----:B------:R-:W-:Y:S02]  /*3590*/  SEL R22, R25, RZ, P3 ;  /* 0x000000ff19167207 */ /* 0x000fe40001800000 */
[----:B------:R-:W-:Y:S02]  /*35a0*/  SEL R11, R24, RZ, P3 ;  /* 0x000000ff180b7207 */ /* 0x000fe40001800000 */
[----:B------:R-:W-:-:S02]  /*35b0*/  CS2R R24, SRZ ;  /* 0x0000000000187805 */ /* 0x000fc4000001ff00 */
[----:B------:R-:W-:Y:S01]  /*35c0*/  CS2R R26, SRZ ;  /* 0x00000000001a7805 */ /* 0x000fe2000001ff00 */
[----:B------:R-:W-:Y:S01]  /*35d0*/  FADD R47, R21, -R22 ;  /* 0x80000016152f7221 */ /* 0x000fe20000000000 */
[----:B------:R-:W-:Y:S01]  /*35e0*/  CS2R R22, SRZ ;  /* 0x0000000000167805 */ /* 0x000fe2000001ff00 */
[----:B------:R-:W-:Y:S01]  /*35f0*/  FADD R10, R20, -R11 ;  /* 0x8000000b140a7221 */ /* 0x000fe20000000000 */
[----:B------:R-:W-:Y:S02]  /*3600*/  CS2R R20, SRZ ;  /* 0x0000000000147805 */ /* 0x000fe4000001ff00 */
[----:B------:R-:W2:Y:S04]  /*3610*/  @P0 LDG.E.EL.128 R24, desc[UR4][R2.64+-0x180] ;  /* 0xfffe800402180981 */ /* 0x000ea8000c2e1d00 */
[----:B------:R-:W3:Y:S01]  /*3620*/  @P0 LDG.E.EL.128 R20, desc[UR4][R60.64+-0x180] ;  /* 0xfffe80043c140981 */ /* 0x000ee2000c2e1d00 */
[----:B------:R-:W-:Y:S01]  /*3630*/  @!P5 FMUL R39, R39, 16777216 ;  /* 0x4b8000002727d820 */ /* 0x000fe20000400000 */
[----:B------:R-:W-:Y:S01]  /*3640*/  @!P4 FMUL R41, R41, 16777216 ;  /* 0x4b8000002929c820 */ /* 0x000fe20000400000 */
[----:B------:R-:W0:Y:S08]  /*3650*/  MUFU.RCP R32, R32 ;  /* 0x0000002000207308 */ /* 0x000e300000001000 */
[----:B------:R-:W1:Y:S01]  /*3660*/  MUFU.RCP R39, R39 ;  /* 0x0000002700277308 */ /* 0x000e620000001000 */
[----:B------:R-:W-:-:S07]  /*3670*/  @!P5 FMUL R40, R40, 16777216 ;  /* 0x4b8000002828d820 */ /* 0x000fce0000400000 */
[----:B------:R-:W4:Y:S08]  /*3680*/  MUFU.RCP R31, R31 ;  /* 0x0000001f001f7308 */ /* 0x000f300000001000 */
[----:B------:R-:W-:Y:S01]  /*3690*/  MUFU.RCP R41, R41 ;  /* 0x0000002900297308 */ /* 0x000fe20000001000 */
[----:B------:R-:W-:Y:S01]  /*36a0*/  @!P4 FMUL R42, R42, 16777216 ;  /* 0x4b8000002a2ac820 */ /* 0x000fe20000400000 */
[----:B0-----:R-:W-:Y:S01]  /*36b0*/  FMUL R35, R32, R35 ;  /* 0x0000002320237220 */ /* 0x001fe20000400000 */
[----:B-1----:R-:W-:Y:S01]  /*36c0*/  FMUL R40, R39, R40 ;  /* 0x0000002827287220 */ /* 0x002fe20000400000 */
[----:B------:R-:W-:Y:S01]  /*36d0*/  @!P6 FMUL R43, R43, 16777216 ;  /* 0x4b8000002b2be820 */ /* 0x000fe20000400000 */
[----:B----4-:R-:W-:-:S02]  /*36e0*/  FMUL R36, R31, R36 ;  /* 0x000000241f247220 */ /* 0x010fc40000400000 */
[----:B------:R-:W-:Y:S01]  /*36f0*/  FMUL R47, R40, R47 ;  /* 0x0000002f282f7220 */ /* 0x000fe20000400000 */
[----:B------:R-:W0:Y:S08]  /*3700*/  MUFU.RCP R0, R0 ;  /* 0x0000000000007308 */ /* 0x000e300000001000 */
[----:B------:R-:W-:Y:S01]  /*3710*/  MUFU.RCP R43, R43 ;  /* 0x0000002b002b7308 */ /* 0x000fe20000001000 */
[----:B------:R-:W-:Y:S01]  /*3720*/  @!P6 FMUL R44, R44, 16777216 ;  /* 0x4b8000002c2ce820 */ /* 0x000fe20000400000 */
[----:B0-----:R-:W-:Y:S01]  /*3730*/  FMUL R33, R0, R33 ;  /* 0x0000002100217220 */ /* 0x001fe20000400000 */
[----:B--2---:R-:W-:-:S02]  /*3740*/  SEL R3, R24, RZ, P0 ;  /* 0x000000ff18037207 */ /* 0x004fc40000000000 */
[----:B---3--:R-:W-:-:S05]  /*3750*/  SEL R20, R20, RZ, P0 ;  /* 0x000000ff14147207 */ /* 0x008fca0000000000 */
[----:B------:R-:W-:Y:S02]  /*3760*/  FADD R2, R20, -R3 ;  /* 0x8000000314027221 */ /* 0x000fe40000000000 */
[----:B------:R-:W0:Y:S01]  /*3770*/  MUFU.RCP R3, R4 ;  /* 0x0000000400037308 */ /* 0x000e220000001000 */
[----:B------:R-:W-:Y:S02]  /*3780*/  SEL R11, R26, RZ, P0 ;  /* 0x000000ff1a0b7207 */ /* 0x000fe40000000000 */
[----:B------:R-:W-:Y:S02]  /*3790*/  SEL R22, R22, RZ, P0 ;  /* 0x000000ff16167207 */ /* 0x000fe40000000000 */
[----:B------:R-:W-:Y:S02]  /*37a0*/  SEL R26, R25, RZ, P0 ;  /* 0x000000ff191a7207 */ /* 0x000fe40000000000 */
[----:B------:R-:W-:Y:S01]  /*37b0*/  SEL R21, R21, RZ, P0 ;  /* 0x000000ff15157207 */ /* 0x000fe20000000000 */
[----:B------:R-:W-:-:S04]  /*37c0*/  FADD R22, R22, -R11 ;  /* 0x8000000b16167221 */ /* 0x000fc80000000000 */
[----:B------:R-:W-:Y:S01]  /*37d0*/  FADD R21, R21, -R26 ;  /* 0x8000001a15157221 */ /* 0x000fe20000000000 */
[----:B0-----:R-:W-:Y:S01]  /*37e0*/  FMUL R34, R3, R34 ;  /* 0x0000002203227220 */ /* 0x001fe20000400000 */
[----:B------:R-:W-:Y:S01]  /*37f0*/  FMUL R3, R41, R42 ;  /* 0x0000002a29037220 */ /* 0x000fe20000400000 */
[----:B------:R-:W-:Y:S01]  /*3800*/  FMUL R42, R35, R22 ;  /* 0x00000016232a7220 */ /* 0x000fe20000400000 */
[----:B------:R-:W0:Y:S01]  /*3810*/  LDC.64 R40, c[0x0][0x250] ;  /* 0x00009400ff287b82 */ /* 0x000e220000000a00 */
[----:B------:R-:W-:-:S07]  /*3820*/  FMUL R31, R34, R21 ;  /* 0x00000015221f7220 */ /* 0x000fce0000400000 */
[----:B------:R-:W1:Y:S01]  /*3830*/  LDC.64 R34, c[0x0][0x258] ;  /* 0x00009600ff227b82 */ /* 0x000e620000000a00 */
[----:B------:R-:W-:Y:S02]  /*3840*/  SEL R48, R27, RZ, P0 ;  /* 0x000000ff1b307207 */ /* 0x000fe40000000000 */
[----:B------:R-:W-:Y:S01]  /*3850*/  SEL R23, R23, RZ, P0 ;  /* 0x000000ff17177207 */ /* 0x000fe20000000000 */
[----:B------:R-:W-:-:S04]  /*3860*/  FMUL R20, R43, R44 ;  /* 0x0000002c2b147220 */ /* 0x000fc80000400000 */
[----:B------:R-:W-:Y:S01]  /*3870*/  FADD R23, R23, -R48 ;  /* 0x8000003017177221 */ /* 0x000fe20000000000 */
[----:B------:R-:W-:Y:S01]  /*3880*/  FMUL R45, R20, R45 ;  /* 0x0000002d142d7220 */ /* 0x000fe20000400000 */
[----:B------:R-:W-:Y:S01]  /*3890*/  FMUL R4, R33, R2 ;  /* 0x0000000221047220 */ /* 0x000fe20000400000 */
[----:B------:R-:W-:Y:S01]  /*38a0*/  FMUL R0, R3, R46 ;  /* 0x0000002e03007220 */ /* 0x000fe20000400000 */
[----:B------:R-:W-:Y:S01]  /*38b0*/  FMUL R44, R36, R23 ;  /* 0x00000017242c7220 */ /* 0x000fe20000400000 */
[----:B------:R-:W-:Y:S02]  /*38c0*/  CS2R R20, SRZ ;  /* 0x0000000000147805 */ /* 0x000fe4000001ff00 */
[----:B------:R-:W-:Y:S02]  /*38d0*/  CS2R R22, SRZ ;  /* 0x0000000000167805 */ /* 0x000fe4000001ff00 */
[----:B------:R-:W-:Y:S01]  /*38e0*/  CS2R R24, SRZ ;  /* 0x0000000000187805 */ /* 0x000fe2000001ff00 */
[----:B0-----:R-:W-:Y:S01]  /*38f0*/  IMAD.WIDE R32, R6, 0x4, R40 ;  /* 0x0000000406207825 */ /* 0x001fe200078e0228 */
[----:B------:R-:W-:-:S04]  /*3900*/  CS2R R26, SRZ ;  /* 0x00000000001a7805 */ /* 0x000fc8000001ff00 */
[----:B------:R0:W2:Y:S01]  /*3910*/  @P3 LDG.E.EL.128 R20, desc[UR4][R32.64+-0x180] ;  /* 0xfffe800420143981 */ /* 0x0000a2000c2e1d00 */
[----:B-1----:R-:W-:-:S04]  /*3920*/  IMAD.WIDE R2, R8, 0x4, R34 ;  /* 0x0000000408027825 */ /* 0x002fc800078e0222 */
[----:B------:R-:W-:-:S05]  /*3930*/  IMAD.WIDE R34, R6, 0x4, R34 ;  /* 0x0000000406227825 */ /* 0x000fca00078e0222 */
[----:B------:R1:W3:Y:S01]  /*3940*/  @P3 LDG.E.EL.128 R24, desc[UR4][R34.64+-0x180] ;  /* 0xfffe800422183981 */ /* 0x0002e2000c2e1d00 */
[----:B------:R-:W4:Y:S01]  /*3950*/  MUFU.RCP R11, R37 ;  /* 0x00000025000b7308 */ /* 0x000f220000001000 */
[----:B0-----:R-:W-:Y:S01]  /*3960*/  CS2R R32, SRZ ;  /* 0x0000000000207805 */ /* 0x001fe2000001ff00 */
[----:B------:R-:W-:Y:S01]  /*3970*/  IMAD.WIDE R40, R8, 0x4, R40 ;  /* 0x0000000408287825 */ /* 0x000fe200078e0228 */
[----:B-1----:R-:W-:-:S03]  /*3980*/  CS2R R34, SRZ ;  /* 0x0000000000227805 */ /* 0x002fc6000001ff00 */
[----:B----4-:R-:W-:Y:S01]  /*3990*/  FMUL R11, R11, R38 ;  /* 0x000000260b0b7220 */ /* 0x010fe20000400000 */
[----:B------:R-:W-:Y:S02]  /*39a0*/  CS2R R38, SRZ ;  /* 0x0000000000267805 */ /* 0x000fe4000001ff00 */
[----:B------:R-:W4:Y:S01]  /*39b0*/  @P0 LDG.E.EL.128 R32, desc[UR4][R40.64+-0x180] ;  /* 0xfffe800428200981 */ /* 0x000f22000c2e1d00 */
[----:B--2---:R-:W-:Y:S02]  /*39c0*/  SEL R36, R23, RZ, P3 ;  /* 0x000000ff17247207 */ /* 0x004fe40001800000 */
[----:B---3--:R-:W-:-:S05]  /*39d0*/  SEL R23, R27, RZ, P3 ;  /* 0x000000ff1b177207 */ /* 0x008fca0001800000 */
[----:B------:R-:W-:Y:S01]  /*39e0*/  FFMA R23, R36, R45, R23 ;  /* 0x0000002d24177223 */ /* 0x000fe20000000017 */
[----:B------:R-:W-:-:S06]  /*39f0*/  CS2R R36, SRZ ;  /* 0x0000000000247805 */ /* 0x000fcc000001ff00 */
[----:B------:R0:W2:Y:S01]  /*3a00*/  @P0 LDG.E.EL.128 R36, desc[UR4][R2.64+-0x180] ;  /* 0xfffe800402240981 */ /* 0x0000a2000c2e1d00 */
[----:B------:R-:W-:Y:S02]  /*3a10*/  SEL R27, R22, RZ, P3 ;  /* 0x000000ff161b7207 */ /* 0x000fe40001800000 */
[----:B------:R-:W-:Y:S02]  /*3a20*/  SEL R22, R21, RZ, P3 ;  /* 0x000000ff15167207 */ /* 0x000fe40001800000 */
[----:B------:R-:W-:Y:S02]  /*3a30*/  SEL R25, R25, RZ, P3 ;  /* 0x000000ff19197207 */ /* 0x000fe40001800000 */
[----:B----4-:R-:W-:Y:S02]  /*3a40*/  SEL R21, R34, RZ, P0 ;  /* 0x000000ff22157207 */ /* 0x010fe40000000000 */
[----:B------:R-:W-:Y:S01]  /*3a50*/  SEL R35, R35, RZ, P0 ;  /* 0x000000ff23237207 */ /* 0x000fe20000000000 */
[----:B------:R-:W-:Y:S01]  /*3a60*/  FFMA R47, R22, R47, R25 ;  /* 0x0000002f162f7223 */ /* 0x000fe20000000019 */
[----:B0-----:R-:W-:Y:S01]  /*3a70*/  SEL R3, R20, RZ, P3 ;  /* 0x000000ff14037207 */ /* 0x001fe20001800000 */
[----:B------:R-:W-:Y:S01]  /*3a80*/  FMUL R10, R11, R10 ;  /* 0x0000000a0b0a7220 */ /* 0x000fe20000400000 */
[----:B------:R-:W-:-:S02]  /*3a90*/  SEL R24, R24, RZ, P3 ;  /* 0x000000ff18187207 */ /* 0x000fc40001800000 */
[----:B------:R-:W-:-:S03]  /*3aa0*/  SEL R26, R26, RZ, P3 ;  /* 0x000000ff1a1a7207 */ /* 0x000fc60001800000 */
[----:B------:R-:W-:Y:S01]  /*3ab0*/  FFMA R10, R3, R10, R24 ;  /* 0x0000000a030a7223 */ /* 0x000fe20000000018 */
[----:B------:R-:W-:Y:S01]  /*3ac0*/  SHF.R.U32.HI R11, RZ, 0x8, R9 ;  /* 0x00000008ff0b7819 */ /* 0x000fe20000011609 */
[----:B------:R-:W0:Y:S01]  /*3ad0*/  LDC.64 R2, c[0x0][0x2b0] ;  /* 0x0000ac00ff027b82 */ /* 0x000e220000000a00 */
[----:B------:R-:W-:Y:S02]  /*3ae0*/  ISETP.GE.AND P5, PT, R8, 0x60, PT ;  /* 0x000000600800780c */ /* 0x000fe40003fa6270 */
[----:B------:R-:W-:Y:S01]  /*3af0*/  LOP3.LUT R11, R11, 0x1, RZ, 0xc0, !PT ;  /* 0x000000010b0b7812 */ /* 0x000fe200078ec0ff */
[----:B------:R-:W-:Y:S01]  /*3b00*/  FFMA R0, R27, R0, R26 ;  /* 0x000000001b007223 */ /* 0x000fe2000000001a */
[----:B------:R-:W-:Y:S02]  /*3b10*/  ISETP.GE.AND P4, PT, R67, 0x34d00, PT ;  /* 0x00034d004300780c */ /* 0x000fe40003f86270 */
[----:B------:R-:W-:Y:S01]  /*3b20*/  ISETP.GE.AND P6, PT, R6, 0x60, PT ;  /* 0x000000600600780c */ /* 0x000fe20003fc6270 */
[----:B0-----:R-:W-:Y:S01]  /*3b30*/  IMAD.WIDE R2, R7, 0x4, R2 ;  /* 0x0000000407027825 */ /* 0x001fe200078e0202 */
[----:B--2---:R-:W-:-:S02]  /*3b40*/  SEL R38, R38, RZ, P0 ;  /* 0x000000ff26267207 */ /* 0x004fc40000000000 */
[----:B------:R-:W-:Y:S02]  /*3b50*/  SEL R22, R39, RZ, P0 ;  /* 0x000000ff27167207 */ /* 0x000fe40000000000 */
[----:B------:R-:W-:Y:S01]  /*3b60*/  SEL R36, R36, RZ, P0 ;  /* 0x000000ff24247207 */ /* 0x000fe20000000000 */
[----:B------:R-:W-:Y:S01]  /*3b70*/  FFMA R42, R21, R42, R38 ;  /* 0x0000002a152a7223 */ /* 0x000fe20000000026 */
[----:B------:R-:W-:Y:S01]  /*3b80*/  SEL R21, R32, RZ, P0 ;  /* 0x000000ff20157207 */ /* 0x000fe20000000000 */
[----:B------:R-:W-:Y:S01]  /*3b90*/  FFMA R44, R35, R44, R22 ;  /* 0x0000002c232c7223 */ /* 0x000fe20000000016 */
[----:B------:R-:W-:Y:S02]  /*3ba0*/  SEL R22, R33, RZ, P0 ;  /* 0x000000ff21167207 */ /* 0x000fe40000000000 */
[----:B------:R-:W-:Y:S01]  /*3bb0*/  SEL R37, R37, RZ, P0 ;  /* 0x000000ff25257207 */ /* 0x000fe20000000000 */
[----:B------:R-:W-:-:S04]  /*3bc0*/  FFMA R4, R21, R4, R36 ;  /* 0x0000000415047223 */ /* 0x000fc80000000024 */
[----:B------:R-:W-:Y:S01]  /*3bd0*/  FFMA R31, R22, R31, R37 ;  /* 0x0000001f161f7223 */ /* 0x000fe20000000025 */
[----:B------:R-:W-:-:S04]  /*3be0*/  FSETP.GEU.AND P0, PT, R4, RZ, PT ;  /* 0x000000ff0400720b */ /* 0x000fc80003f0e000 */
[----:B------:R-:W-:Y:S02]  /*3bf0*/  @!P2 FSEL R12, R4, RZ, P0 ;  /* 0x000000ff040ca208 */ /* 0x000fe40000000000 */
[C---:B------:R-:W-:Y:S02]  /*3c00*/  FSETP.GEU.AND P0, PT, R31.reuse, RZ, PT ;  /* 0x000000ff1f00720b */ /* 0x040fe40003f0e000 */
[----:B------:R-:W-:Y:S02]  /*3c10*/  FSETP.GEU.AND P3, PT, R42, RZ, PT ;  /* 0x000000ff2a00720b */ /* 0x000fe40003f6e000 */
[----:B------:R-:W-:Y:S02]  /*3c20*/  @!P2 FSEL R13, R31, RZ, P0 ;  /* 0x000000ff1f0da208 */ /* 0x000fe40000000000 */
[----:B------:R-:W-:Y:S02]  /*3c30*/  FSETP.GEU.AND P0, PT, R44, RZ, PT ;  /* 0x000000ff2c00720b */ /* 0x000fe40003f0e000 */
[----:B------:R-:W-:-:S02]  /*3c40*/  @!P2 FSEL R14, R42, RZ, P3 ;  /* 0x000000ff2a0ea208 */ /* 0x000fc40001800000 */
[----:B------:R-:W-:Y:S02]  /*3c50*/  FSETP.GEU.AND P3, PT, R10, RZ, PT ;  /* 0x000000ff0a00720b */ /* 0x000fe40003f6e000 */
[----:B------:R-:W-:Y:S02]  /*3c60*/  @!P2 FSEL R15, R44, RZ, P0 ;  /* 0x000000ff2c0fa208 */ /* 0x000fe40000000000 */
[----:B------:R-:W-:Y:S02]  /*3c70*/  FSETP.GEU.AND P2, PT, R47, RZ, PT ;  /* 0x000000ff2f00720b */ /* 0x000fe40003f4e000 */
[----:B------:R-:W-:Y:S02]  /*3c80*/  @!P1 FSEL R16, R10, RZ, P3 ;  /* 0x000000ff0a109208 */ /* 0x000fe40001800000 */
[--C-:B------:R-:W-:Y:S02]  /*3c90*/  SHF.R.U32.HI R4, RZ, 0xa, R9.reuse ;  /* 0x0000000aff047819 */ /* 0x100fe40000011609 */
[----:B------:R-:W-:-:S02]  /*3ca0*/  SHF.R.U32.HI R10, RZ, 0x9, R9 ;  /* 0x00000009ff0a7819 */ /* 0x000fc40000011609 */
[----:B------:R-:W-:Y:S02]  /*3cb0*/  @!P1 FSEL R17, R47, RZ, P2 ;  /* 0x000000ff2f119208 */ /* 0x000fe40001000000 */
[----:B------:R-:W-:Y:S02]  /*3cc0*/  ISETP.NE.U32.AND P3, PT, R11, 0x1, PT ;  /* 0x000000010b00780c */ /* 0x000fe40003f65070 */
[----:B------:R-:W-:Y:S02]  /*3cd0*/  FSETP.GEU.AND P2, PT, R23, RZ, PT ;  /* 0x000000ff1700720b */ /* 0x000fe40003f4e000 */
[----:B------:R-:W-:Y:S02]  /*3ce0*/  LOP3.LUT R4, R4, 0x1, RZ, 0xc0, !PT ;  /* 0x0000000104047812 */ /* 0x000fe400078ec0ff */
[----:B------:R-:W-:Y:S02]  /*3cf0*/  LOP3.LUT R11, R10, 0x1, RZ, 0xc0, !PT ;  /* 0x000000010a0b7812 */ /* 0x000fe400078ec0ff */
[----:B------:R-:W-:-:S02]  /*3d00*/  SHF.R.U32.HI R10, RZ, 0xb, R9 ;  /* 0x0000000bff0a7819 */ /* 0x000fc40000011609 */
[----:B------:R-:W-:Y:S02]  /*3d10*/  @!P1 FSEL R19, R23, RZ, P2 ;  /* 0x000000ff17139208 */ /* 0x000fe40001000000 */
[----:B------:R-:W-:Y:S02]  /*3d20*/  ISETP.NE.U32.AND P0, PT, R4, 0x1, PT ;  /* 0x000000010400780c */ /* 0x000fe40003f05070 */
[----:B------:R-:W-:Y:S02]  /*3d30*/  ISETP.NE.U32.AND P2, PT, R11, 0x1, PT ;  /* 0x000000010b00780c */ /* 0x000fe40003f45070 */
[----:B------:R-:W-:Y:S02]  /*3d40*/  SHF.R.U32.HI R4, RZ, 0xf, R9 ;  /* 0x0000000fff047819 */ /* 0x000fe40000011609 */
[----:B------:R-:W-:Y:S02]  /*3d50*/  LOP3.LUT R10, R10, 0x1, RZ, 0xc0, !PT ;  /* 0x000000010a0a7812 */ /* 0x000fe400078ec0ff */
[----:B------:R-:W-:-:S02]  /*3d60*/  @!P5 FSEL R13, R30, RZ, P2 ;  /* 0x000000ff1e0dd208 */ /* 0x000fc40001000000 */
[----:B------:R-:W-:Y:S02]  /*3d70*/  LOP3.LUT R4, R4, 0x1, RZ, 0xc0, !PT ;  /* 0x0000000104047812 */ /* 0x000fe400078ec0ff */
[----:B------:R-:W-:Y:S02]  /*3d80*/  ISETP.NE.U32.AND P2, PT, R10, 0x1, PT ;  /* 0x000000010a00780c */ /* 0x000fe40003f45070 */
[----:B------:R-:W-:Y:S02]  /*3d90*/  @!P5 FSEL R14, R28, RZ, P0 ;  /* 0x000000ff1c0ed208 */ /* 0x000fe40000000000 */
[----:B------:R-:W-:Y:S02]  /*3da0*/  ISETP.GE.AND P0, PT, R7, 0x34d00, PT ;  /* 0x00034d000700780c */ /* 0x000fe40003f06270 */
[----:B------:R-:W-:Y:S02]  /*3db0*/  @!P5 FSEL R12, R29, RZ, P3 ;  /* 0x000000ff1d0cd208 */ /* 0x000fe40001800000 */
[----:B------:R-:W-:-:S02]  /*3dc0*/  ISETP.NE.U32.AND P3, PT, R4, 0x1, PT ;  /* 0x000000010400780c */ /* 0x000fc40003f65070 */
[----:B------:R-:W-:Y:S02]  /*3dd0*/  @!P5 FSEL R15, R5, RZ, P2 ;  /* 0x000000ff050fd208 */ /* 0x000fe40001000000 */
[--C-:B------:R-:W-:Y:S02]  /*3de0*/  SHF.R.U32.HI R4, RZ, 0xe, R9.reuse ;  /* 0x0000000eff047819 */ /* 0x100fe40000011609 */
[--C-:B------:R-:W-:Y:S02]  /*3df0*/  SHF.R.U32.HI R5, RZ, 0xc, R9.reuse ;  /* 0x0000000cff057819 */ /* 0x100fe40000011609 */
[----:B------:R-:W-:Y:S02]  /*3e00*/  SHF.R.U32.HI R9, RZ, 0xd, R9 ;  /* 0x0000000dff097819 */ /* 0x000fe40000011609 */
[----:B------:R-:W-:Y:S02]  /*3e10*/  FSETP.GEU.AND P2, PT, R0, RZ, PT ;  /* 0x000000ff0000720b */ /* 0x000fe40003f4e000 */
[----:B------:R-:W-:-:S02]  /*3e20*/  LOP3.LUT R4, R4, 0x1, RZ, 0xc0, !PT ;  /* 0x0000000104047812 */ /* 0x000fc400078ec0ff */
[----:B------:R-:W-:Y:S02]  /*3e30*/  LOP3.LUT R5, R5, 0x1, RZ, 0xc0, !PT ;  /* 0x0000000105057812 */ /* 0x000fe400078ec0ff */
[----:B------:R-:W-:Y:S02]  /*3e40*/  LOP3.LUT R9, R9, 0x1, RZ, 0xc0, !PT ;  /* 0x0000000109097812 */ /* 0x000fe400078ec0ff */
[----:B------:R-:W-:Y:S01]  /*3e50*/  @!P1 FSEL R18, R0, RZ, P2 ;  /* 0x000000ff00129208 */ /* 0x000fe20001000000 */
[----:B------:R0:W-:Y:S01]  /*3e60*/  @!P0 STG.E.128 desc[UR4][R2.64], R12 ;  /* 0x0000000c02008986 */ /* 0x0001e2000c101d04 */
[----:B------:R-:W-:Y:S02]  /*3e70*/  ISETP.NE.U32.AND P1, PT, R4, 0x1, PT ;  /* 0x000000010400780c */ /* 0x000fe40003f25070 */
[----:B------:R-:W-:Y:S02]  /*3e80*/  ISETP.NE.U32.AND P5, PT, R5, 0x1, PT ;  /* 0x000000010500780c */ /* 0x000fe40003fa5070 */
[----:B------:R-:W-:-:S02]  /*3e90*/  ISETP.NE.U32.AND P2, PT, R9, 0x1, PT ;  /* 0x000000010900780c */ /* 0x000fc40003f45070 */
[----:B------:R-:W-:Y:S02]  /*3ea0*/  @!P6 FSEL R19, R53, RZ, P3 ;  /* 0x000000ff3513e208 */ /* 0x000fe40001800000 */
[----:B------:R-:W-:Y:S02]  /*3eb0*/  @!P6 FSEL R16, R52, RZ, P5 ;  /* 0x000000ff3410e208 */ /* 0x000fe40002800000 */
[----:B------:R-:W-:Y:S02]  /*3ec0*/  @!P6 FSEL R17, R51, RZ, P2 ;  /* 0x000000ff3311e208 */ /* 0x000fe40001000000 */
[----:B------:R-:W-:Y:S01]  /*3ed0*/  @!P6 FSEL R18, R50, RZ, P1 ;  /* 0x000000ff3212e208 */ /* 0x000fe20000800000 */
[----:B0-----:R-:W-:Y:S06]  /*3ee0*/  @P4 EXIT ;  /* 0x000000000000494d */ /* 0x001fec0003800000 */
[----:B------:R-:W-:Y:S01]  /*3ef0*/  STG.E.128 desc[UR4][R2.64+0x800], R16 ;  /* 0x0008001002007986 */ /* 0x000fe2000c101d04 */
[----:B------:R-:W-:Y:S05]  /*3f00*/  EXIT ;  /* 0x000000000000794d */ /* 0x000fea0003800000 */
.L_x_0:
[----:B------:R-:W-:-:S00]  /*3f10*/  BRA `(.L_x_0) ;  /* 0xfffffffc00fc7947 */ /* 0x000fc0000383ffff */
[----:B------:R-:W-:-:S00]  /*3f20*/  NOP ;  /* 0x0000000000007918 */ /* 0x000fc00000000000 */
        /* <DEDUP_REMOVED lines=13> */
.L_x_1:


//--------------------- .nv.global.init           --------------------------
	.section	.nv.global.init,"aw",@progbits
.nv.global.init:
	.type		_$_str,@object
	.size		_$_str,(_$_str_$_2 - _$_str)
_$_str:
        /*0000*/ 	.byte	0x5f, 0x5f, 0x43, 0x55, 0x44, 0x41, 0x5f, 0x46, 0x54, 0x5a, 0x00
	.type		_$_str_$_2,@object
	.size		_$_str_$_2,(.L_1 - _$_str_$_2)
_$_str_$_2:
        /*000b*/ 	.byte	0x5f, 0x5f, 0x43, 0x55, 0x44, 0x41, 0x5f, 0x50, 0x52, 0x45, 0x43, 0x5f, 0x53, 0x51, 0x52, 0x54
        /*001b*/ 	.byte	0x00
.L_1:


//--------------------- .nv.constant0.triton_poi_fused_cat_30 --------------------------
	.section	.nv.constant0.triton_poi_fused_cat_30,"a",@progbits
	.sectionflags	@""
	.align	4
.nv.constant0.triton_poi_fused_cat_30:
	.zero		700
